	.target	sm_100a

	.elftype	@"ET_EXEC"


//--------------------- .note.nv.tkinfo           --------------------------
	.section	.note.nv.tkinfo,"",@"SHT_NOTE"
	.sectionflags	@"SHF_NOTE_NV_TKINFO"
	.tkinfo
        /*0018*/ 	.word	0x00000002
        /*0030*/ 	.string	""
        /*0030*/ 	.string	"ptxas"
        /*0030*/ 	.string	"Cuda compilation tools, release 13.0, V13.0.88"
        /*0030*/ 	.string	"Build cuda_13.0.r13.0/compiler.36424714_0"
        /*0030*/ 	.string	"-arch sm_100a -m 64 "



//--------------------- .note.nv.cuinfo           --------------------------
	.section	.note.nv.cuinfo,"",@"SHT_NOTE"
	.sectionflags	@"SHF_NOTE_NV_CUINFO"
        /*0018*/ 	.short	0x0002
        /*001a*/ 	.short	0x0064
        /*001c*/ 	.short	0x0082
	.zero		2


//--------------------- .nv.info                  --------------------------
	.section	.nv.info,"",@"SHT_CUDA_INFO"
	.align	4


	//----- nvinfo : EIATTR_REGCOUNT
	.align		4
        /*0000*/ 	.byte	0x04, 0x2f
        /*0002*/ 	.short	(.L_19 - .L_18)
	.align		4
.L_18:
        /*0004*/ 	.word	index@(_ZN7cutlass13device_kernelINS_4gemm6kernel13GemmUniversalIN4cute5tupleIJiiiiEEENS1_10collective13CollectiveMmaINS1_35MainloopSm100TmaUmmaWarpSpecializedILi5ELi2ELi4ENS5_IJNS4_1CILi1EEESB_SB_EEEEENS5_IJNSA_ILi64EEESE_NSA_ILi32EEEEEEaNS5_IJlSB_lEEEaSH_NS4_8TiledMMAINS4_8MMA_AtomIJNS4_15SM100_MMA_S8_SSIaaiLi64ELi64ELNS4_4UMMA5MajorE0ELSM_0ELNSL_8SaturateE0EEEEEENS4_6LayoutISC_NS5_IJNSA_ILi0EEESR_SR_EEEEENS5_IJNS4_10UnderscoreESU_SU_EEEEENS4_13SM90_TMA_LOADENS4_14ComposedLayoutINS4_7SwizzleILi1ELi4ELi3EEENS4_18smem_ptr_flag_bitsILi8EEENSQ_INS5_IJNSA_ILi8EEESF_EEENS5_IJSF_SB_EEEEEEEvNS4_8identityESX_S17_vS18_EENS_8epilogue10collective18CollectiveEpilogueINS1A_23Sm100TmaWarpSpecializedILi1ELi1ELi32ELb0ELb0EEEJSG_NS5_IJNSQ_ISE_SB_EES1F_EEEaSH_aSH_NS1A_6fusion15FusionCallbacksIS1E_NS1H_17LinearCombinationIaiaiLNS_15FloatRoundStyleE2EEESG_S1G_JEEENS4_5SM1004TMEM4LOAD26SM100_TMEM_LOAD_16dp32b32xESX_NSY_INSZ_ILi2ELi4ELi3EEES12_NSQ_INS5_IJS13_SE_EEENS5_IJSE_SB_EEEEEEENS4_39AutoVectorizingCopyWithAssumedAlignmentILi128EEENS4_14SM90_TMA_STOREES1V_S1X_S1X_EEEvvEEEEvNT_6ParamsE)
        /*0008*/ 	.word	0x0000007b


	//----- nvinfo : EIATTR_FRAME_SIZE
	.align		4
.L_19:
        /*000c*/ 	.byte	0x04, 0x11
        /*000e*/ 	.short	(.L_21 - .L_20)
	.align		4
.L_20:
        /*0010*/ 	.word	index@($__internal_2_$__cuda_sm10x_tcgen05_guardrail_trap_unallocated_columns_being_dealloced)
        /*0014*/ 	.word	0x00000000


	//----- nvinfo : EIATTR_FRAME_SIZE
	.align		4
.L_21:
        /*0018*/ 	.byte	0x04, 0x11
        /*001a*/ 	.short	(.L_23 - .L_22)
	.align		4
.L_22:
        /*001c*/ 	.word	index@($__internal_1_$__cuda_sm10x_tcgen05_guardrail_trap_phase_invalid_during_alloc)
        /*0020*/ 	.word	0x00000000


	//----- nvinfo : EIATTR_FRAME_SIZE
	.align		4
.L_23:
        /*0024*/ 	.byte	0x04, 0x11
        /*0026*/ 	.short	(.L_25 - .L_24)
	.align		4
.L_24:
        /*0028*/ 	.word	index@($__internal_0_$__cuda_sm10x_tcgen05_guardrail_trap_col_being_dealloced_not_returned_by_alloc)
        /*002c*/ 	.word	0x00000000


	//----- nvinfo : EIATTR_FRAME_SIZE
	.align		4
.L_25:
        /*0030*/ 	.byte	0x04, 0x11
        /*0032*/ 	.short	(.L_27 - .L_26)
	.align		4
.L_26:
        /*0034*/ 	.word	index@(_ZN7cutlass13device_kernelINS_4gemm6kernel13GemmUniversalIN4cute5tupleIJiiiiEEENS1_10collective13CollectiveMmaINS1_35MainloopSm100TmaUmmaWarpSpecializedILi5ELi2ELi4ENS5_IJNS4_1CILi1EEESB_SB_EEEEENS5_IJNSA_ILi64EEESE_NSA_ILi32EEEEEEaNS5_IJlSB_lEEEaSH_NS4_8TiledMMAINS4_8MMA_AtomIJNS4_15SM100_MMA_S8_SSIaaiLi64ELi64ELNS4_4UMMA5MajorE0ELSM_0ELNSL_8SaturateE0EEEEEENS4_6LayoutISC_NS5_IJNSA_ILi0EEESR_SR_EEEEENS5_IJNS4_10UnderscoreESU_SU_EEEEENS4_13SM90_TMA_LOADENS4_14ComposedLayoutINS4_7SwizzleILi1ELi4ELi3EEENS4_18smem_ptr_flag_bitsILi8EEENSQ_INS5_IJNSA_ILi8EEESF_EEENS5_IJSF_SB_EEEEEEEvNS4_8identityESX_S17_vS18_EENS_8epilogue10collective18CollectiveEpilogueINS1A_23Sm100TmaWarpSpecializedILi1ELi1ELi32ELb0ELb0EEEJSG_NS5_IJNSQ_ISE_SB_EES1F_EEEaSH_aSH_NS1A_6fusion15FusionCallbacksIS1E_NS1H_17LinearCombinationIaiaiLNS_15FloatRoundStyleE2EEESG_S1G_JEEENS4_5SM1004TMEM4LOAD26SM100_TMEM_LOAD_16dp32b32xESX_NSY_INSZ_ILi2ELi4ELi3EEES12_NSQ_INS5_IJS13_SE_EEENS5_IJSE_SB_EEEEEEENS4_39AutoVectorizingCopyWithAssumedAlignmentILi128EEENS4_14SM90_TMA_STOREES1V_S1X_S1X_EEEvvEEEEvNT_6ParamsE)
        /*0038*/ 	.word	0x00000000


	//----- nvinfo : EIATTR_MIN_STACK_SIZE
	.align		4
.L_27:
        /*003c*/ 	.byte	0x04, 0x12
        /*003e*/ 	.short	(.L_29 - .L_28)
	.align		4
.L_28:
        /*0040*/ 	.word	index@(_ZN7cutlass13device_kernelINS_4gemm6kernel13GemmUniversalIN4cute5tupleIJiiiiEEENS1_10collective13CollectiveMmaINS1_35MainloopSm100TmaUmmaWarpSpecializedILi5ELi2ELi4ENS5_IJNS4_1CILi1EEESB_SB_EEEEENS5_IJNSA_ILi64EEESE_NSA_ILi32EEEEEEaNS5_IJlSB_lEEEaSH_NS4_8TiledMMAINS4_8MMA_AtomIJNS4_15SM100_MMA_S8_SSIaaiLi64ELi64ELNS4_4UMMA5MajorE0ELSM_0ELNSL_8SaturateE0EEEEEENS4_6LayoutISC_NS5_IJNSA_ILi0EEESR_SR_EEEEENS5_IJNS4_10UnderscoreESU_SU_EEEEENS4_13SM90_TMA_LOADENS4_14ComposedLayoutINS4_7SwizzleILi1ELi4ELi3EEENS4_18smem_ptr_flag_bitsILi8EEENSQ_INS5_IJNSA_ILi8EEESF_EEENS5_IJSF_SB_EEEEEEEvNS4_8identityESX_S17_vS18_EENS_8epilogue10collective18CollectiveEpilogueINS1A_23Sm100TmaWarpSpecializedILi1ELi1ELi32ELb0ELb0EEEJSG_NS5_IJNSQ_ISE_SB_EES1F_EEEaSH_aSH_NS1A_6fusion15FusionCallbacksIS1E_NS1H_17LinearCombinationIaiaiLNS_15FloatRoundStyleE2EEESG_S1G_JEEENS4_5SM1004TMEM4LOAD26SM100_TMEM_LOAD_16dp32b32xESX_NSY_INSZ_ILi2ELi4ELi3EEES12_NSQ_INS5_IJS13_SE_EEENS5_IJSE_SB_EEEEEEENS4_39AutoVectorizingCopyWithAssumedAlignmentILi128EEENS4_14SM90_TMA_STOREES1V_S1X_S1X_EEEvvEEEEvNT_6ParamsE)
        /*0044*/ 	.word	0x00000000
.L_29:


//--------------------- .nv.compat                --------------------------
	.section	.nv.compat,"",@"SHT_CUDA_COMPAT_INFO"
	.align	4
        /*0000*/ 	.byte	0x02, 0x09, 0x01, 0x00, 0x02, 0x02, 0x03, 0x00, 0x02, 0x05, 0x06, 0x00, 0x03, 0x07, 0x01, 0x01
        /*0010*/ 	.byte	0x02, 0x03, 0x01, 0x00, 0x02, 0x06, 0x01, 0x00, 0x04, 0x0b, 0x08, 0x00, 0x01, 0x00, 0x00, 0x00
        /*0020*/ 	.byte	0x00, 0x00, 0x00, 0x00


//--------------------- .nv.info._ZN7cutlass13device_kernelINS_4gemm6kernel13GemmUniversalIN4cute5tupleIJiiiiEEENS1_10collective13CollectiveMmaINS1_35MainloopSm100TmaUmmaWarpSpecializedILi5ELi2ELi4ENS5_IJNS4_1CILi1EEESB_SB_EEEEENS5_IJNSA_ILi64EEESE_NSA_ILi32EEEEEEaNS5_IJlSB_lEEEaSH_NS4_8TiledMMAINS4_8MMA_AtomIJNS4_15SM100_MMA_S8_SSIaaiLi64ELi64ELNS4_4UMMA5MajorE0ELSM_0ELNSL_8SaturateE0EEEEEENS4_6LayoutISC_NS5_IJNSA_ILi0EEESR_SR_EEEEENS5_IJNS4_10UnderscoreESU_SU_EEEEENS4_13SM90_TMA_LOADENS4_14ComposedLayoutINS4_7SwizzleILi1ELi4ELi3EEENS4_18smem_ptr_flag_bitsILi8EEENSQ_INS5_IJNSA_ILi8EEESF_EEENS5_IJSF_SB_EEEEEEEvNS4_8identityESX_S17_vS18_EENS_8epilogue10collective18CollectiveEpilogueINS1A_23Sm100TmaWarpSpecializedILi1ELi1ELi32ELb0ELb0EEEJSG_NS5_IJNSQ_ISE_SB_EES1F_EEEaSH_aSH_NS1A_6fusion15FusionCallbacksIS1E_NS1H_17LinearCombinationIaiaiLNS_15FloatRoundStyleE2EEESG_S1G_JEEENS4_5SM1004TMEM4LOAD26SM100_TMEM_LOAD_16dp32b32xESX_NSY_INSZ_ILi2ELi4ELi3EEES12_NSQ_INS5_IJS13_SE_EEENS5_IJSE_SB_EEEEEEENS4_39AutoVectorizingCopyWithAssumedAlignmentILi128EEENS4_14SM90_TMA_STOREES1V_S1X_S1X_EEEvvEEEEvNT_6ParamsE --------------------------
	.section	.nv.info._ZN7cutlass13device_kernelINS_4gemm6kernel13GemmUniversalIN4cute5tupleIJiiiiEEENS1_10collective13CollectiveMmaINS1_35MainloopSm100TmaUmmaWarpSpecializedILi5ELi2ELi4ENS5_IJNS4_1CILi1EEESB_SB_EEEEENS5_IJNSA_ILi64EEESE_NSA_ILi32EEEEEEaNS5_IJlSB_lEEEaSH_NS4_8TiledMMAINS4_8MMA_AtomIJNS4_15SM100_MMA_S8_SSIaaiLi64ELi64ELNS4_4UMMA5MajorE0ELSM_0ELNSL_8SaturateE0EEEEEENS4_6LayoutISC_NS5_IJNSA_ILi0EEESR_SR_EEEEENS5_IJNS4_10UnderscoreESU_SU_EEEEENS4_13SM90_TMA_LOADENS4_14ComposedLayoutINS4_7SwizzleILi1ELi4ELi3EEENS4_18smem_ptr_flag_bitsILi8EEENSQ_INS5_IJNSA_ILi8EEESF_EEENS5_IJSF_SB_EEEEEEEvNS4_8identityESX_S17_vS18_EENS_8epilogue10collective18CollectiveEpilogueINS1A_23Sm100TmaWarpSpecializedILi1ELi1ELi32ELb0ELb0EEEJSG_NS5_IJNSQ_ISE_SB_EES1F_EEEaSH_aSH_NS1A_6fusion15FusionCallbacksIS1E_NS1H_17LinearCombinationIaiaiLNS_15FloatRoundStyleE2EEESG_S1G_JEEENS4_5SM1004TMEM4LOAD26SM100_TMEM_LOAD_16dp32b32xESX_NSY_INSZ_ILi2ELi4ELi3EEES12_NSQ_INS5_IJS13_SE_EEENS5_IJSE_SB_EEEEEEENS4_39AutoVectorizingCopyWithAssumedAlignmentILi128EEENS4_14SM90_TMA_STOREES1V_S1X_S1X_EEEvvEEEEvNT_6ParamsE,"",@"SHT_CUDA_INFO"
	.sectionflags	@""
	.align	4


	//----- nvinfo : EIATTR_CUDA_API_VERSION
	.align		4
        /*0000*/ 	.byte	0x04, 0x37
        /*0002*/ 	.short	(.L_31 - .L_30)
.L_30:
        /*0004*/ 	.word	0x00000082


	//----- nvinfo : EIATTR_KPARAM_INFO
	.align		4
.L_31:
        /*0008*/ 	.byte	0x04, 0x17
        /*000a*/ 	.short	(.L_33 - .L_32)
.L_32:
        /*000c*/ 	.word	0x00000000
        /*0010*/ 	.short	0x0000
        /*0012*/ 	.short	0x0000
        /*0014*/ 	.byte	0x00, 0xf0, 0x01, 0x20


	//----- nvinfo : EIATTR_AT_ENTRY_FRAGMENTS
	.align		4
.L_33:
        /*0018*/ 	.byte	0x04, 0x4f
        /*001a*/ 	.short	(.L_35 - .L_34)


	//   ....[0]....
.L_34:
        /*001c*/ 	.word	0x00000006


	//----- nvinfo : EIATTR_RESERVED_SMEM_USED
	.align		4
.L_35:
        /*0020*/ 	.byte	0x01, 0x41
	.zero		2


	//----- nvinfo : EIATTR_SPARSE_MMA_MASK
	.align		4
        /*0024*/ 	.byte	0x03, 0x50
        /*0026*/ 	.short	0x0000


	//----- nvinfo : EIATTR_TCGEN05_1CTA_USED
	.align		4
        /*0028*/ 	.byte	0x01, 0x51
	.zero		2


	//----- nvinfo : EIATTR_MAXREG_COUNT
	.align		4
        /*002c*/ 	.byte	0x03, 0x1b
        /*002e*/ 	.short	0x00ff


	//----- nvinfo : EIATTR_NUM_BARRIERS
	.align		4
        /*0030*/ 	.byte	0x02, 0x4c
        /*0032*/ 	.byte	0x07
	.zero		1


	//----- nvinfo : EIATTR_EXTERNS
	.align		4
        /*0034*/ 	.byte	0x04, 0x0f
        /*0036*/ 	.short	(.L_37 - .L_36)


	//   ....[0]....
	.align		4
.L_36:
        /*0038*/ 	.word	index@(__assertfail)


	//----- nvinfo : EIATTR_MERCURY_ISA_VERSION
	.align		4
.L_37:
        /*003c*/ 	.byte	0x03, 0x5f
        /*003e*/ 	.short	0x0101


	//----- nvinfo : EIATTR_INT_WARP_WIDE_INSTR_OFFSETS
	.align		4
        /*0040*/ 	.byte	0x04, 0x31
        /*0042*/ 	.short	(.L_39 - .L_38)


	//   ....[0]....
.L_38:
        /*0044*/ 	.word	0x00001d80


	//   ....[1]....
        /*0048*/ 	.word	0x00003770


	//   ....[2]....
        /*004c*/ 	.word	0x00003790


	//   ....[3]....
        /*0050*/ 	.word	0x000037c0


	//   ....[4]....
        /*0054*/ 	.word	0x000041d0


	//   ....[5]....
        /*0058*/ 	.word	0x000042c0


	//----- nvinfo : EIATTR_COOP_GROUP_MASK_REGIDS
	.align		4
.L_39:
        /*005c*/ 	.byte	0x04, 0x29
        /*005e*/ 	.short	(.L_41 - .L_40)


	//   ....[0]....
.L_40:
        /*0060*/ 	.word	0xffffffff


	//   ....[1]....
        /*0064*/ 	.word	0xffffffff


	//   ....[2]....
        /*0068*/ 	.word	0xffffffff


	//   ....[3]....
        /*006c*/ 	.word	0xffffffff


	//   ....[4]....
        /*0070*/ 	.word	0xffffffff


	//   ....[5]....
        /*0074*/ 	.word	0xffffffff


	//   ....[6]....
        /*0078*/ 	.word	0xffffffff


	//   ....[7]....
        /*007c*/ 	.word	0xffffffff


	//   ....[8]....
        /*0080*/ 	.word	0xffffffff


	//   ....[9]....
        /*0084*/ 	.word	0xffffffff


	//   ....[10]....
        /*0088*/ 	.word	0xffffffff


	//   ....[11]....
        /*008c*/ 	.word	0xffffffff


	//   ....[12]....
        /*0090*/ 	.word	0xffffffff


	//----- nvinfo : EIATTR_COOP_GROUP_INSTR_OFFSETS
	.align		4
.L_41:
        /*0094*/ 	.byte	0x04, 0x28
        /*0096*/ 	.short	(.L_43 - .L_42)


	//   ....[0]....
.L_42:
        /*0098*/ 	.word	0x00000090


	//   ....[1]....
        /*009c*/ 	.word	0x000004d0


	//   ....[2]....
        /*00a0*/ 	.word	0x00000660


	//   ....[3]....
        /*00a4*/ 	.word	0x000007a0


	//   ....[4]....
        /*00a8*/ 	.word	0x000008a0


	//   ....[5]....
        /*00ac*/ 	.word	0x00000a10


	//   ....[6]....
        /*00b0*/ 	.word	0x00000bb0


	//   ....[7]....
        /*00b4*/ 	.word	0x00001c60


	//   ....[8]....
        /*00b8*/ 	.word	0x00002ad0


	//   ....[9]....
        /*00bc*/ 	.word	0x00002ce0


	//   ....[10]....
        /*00c0*/ 	.word	0x00002d10


	//   ....[11]....
        /*00c4*/ 	.word	0x00003650


	//   ....[12]....
        /*00c8*/ 	.word	0x00003880


	//----- nvinfo : EIATTR_VRC_CTA_INIT_COUNT
	.align		4
.L_43:
        /*00cc*/ 	.byte	0x02, 0x4a
        /*00ce*/ 	.byte	0x80
	.zero		1


	//----- nvinfo : EIATTR_SYSCALL_OFFSETS
	.align		4
        /*00d0*/ 	.byte	0x04, 0x46
        /*00d2*/ 	.short	(.L_45 - .L_44)


	//   ....[0]....
.L_44:
        /*00d4*/ 	.word	0x00004ce0


	//   ....[1]....
        /*00d8*/ 	.word	0x00004e20


	//   ....[2]....
        /*00dc*/ 	.word	0x00005580


	//----- nvinfo : EIATTR_MBARRIER_INSTR_OFFSETS
	.align		4
.L_45:
        /*00e0*/ 	.byte	0x04, 0x39
        /*00e2*/ 	.short	(.L_47 - .L_46)


	//   ....[0]....
.L_46:
        /*00e4*/ 	.word	0x000005b0
        /*00e8*/ 	.word	0x000000ff
        /*00ec*/ 	.word	0x00000000
        /*00f0*/ 	.short	0x0100
        /*00f2*/ 	.byte	0x05
	.zero		1


	//   ....[1]....
        /*00f4*/ 	.word	0x000005c0
        /*00f8*/ 	.word	0x000000ff
        /*00fc*/ 	.word	0x00000028
        /*0100*/ 	.short	0x0100
        /*0102*/ 	.byte	0x05
	.zero		1


	//   ....[2]....
        /*0104*/ 	.word	0x000005d0
        /*0108*/ 	.word	0x000000ff
        /*010c*/ 	.word	0x00000008
        /*0110*/ 	.short	0x0100
        /*0112*/ 	.byte	0x05
	.zero		1


	//   ....[3]....
        /*0114*/ 	.word	0x000005e0
        /*0118*/ 	.word	0x000000ff
        /*011c*/ 	.word	0x00000030
        /*0120*/ 	.short	0x0100
        /*0122*/ 	.byte	0x05
	.zero		1


	//   ....[4]....
        /*0124*/ 	.word	0x000005f0
        /*0128*/ 	.word	0x000000ff
        /*012c*/ 	.word	0x00000010
        /*0130*/ 	.short	0x0100
        /*0132*/ 	.byte	0x05
	.zero		1


	//   ....[5]....
        /*0134*/ 	.word	0x00000600
        /*0138*/ 	.word	0x000000ff
        /*013c*/ 	.word	0x00000038
        /*0140*/ 	.short	0x0100
        /*0142*/ 	.byte	0x05
	.zero		1


	//   ....[6]....
        /*0144*/ 	.word	0x00000610
        /*0148*/ 	.word	0x000000ff
        /*014c*/ 	.word	0x00000018
        /*0150*/ 	.short	0x0100
        /*0152*/ 	.byte	0x05
	.zero		1


	//   ....[7]....
        /*0154*/ 	.word	0x00000620
        /*0158*/ 	.word	0x000000ff
        /*015c*/ 	.word	0x00000040
        /*0160*/ 	.short	0x0100
        /*0162*/ 	.byte	0x05
	.zero		1


	//   ....[8]....
        /*0164*/ 	.word	0x00000630
        /*0168*/ 	.word	0x000000ff
        /*016c*/ 	.word	0x00000020
        /*0170*/ 	.short	0x0100
        /*0172*/ 	.byte	0x05
	.zero		1


	//   ....[9]....
        /*0174*/ 	.word	0x00000640
        /*0178*/ 	.word	0x000000ff
        /*017c*/ 	.word	0x00000048
        /*0180*/ 	.short	0x0100
        /*0182*/ 	.byte	0x05
	.zero		1


	//   ....[10]....
        /*0184*/ 	.word	0x00000770
        /*0188*/ 	.word	0x000000ff
        /*018c*/ 	.word	0x00000050
        /*0190*/ 	.short	0x0100
        /*0192*/ 	.byte	0x06
	.zero		1


	//   ....[11]....
        /*0194*/ 	.word	0x00000780
        /*0198*/ 	.word	0x000000ff
        /*019c*/ 	.word	0x00000058
        /*01a0*/ 	.short	0x0100
        /*01a2*/ 	.byte	0x06
	.zero		1


	//   ....[12]....
        /*01a4*/ 	.word	0x00000870
        /*01a8*/ 	.word	0x000000ff
        /*01ac*/ 	.word	0x00000060
        /*01b0*/ 	.short	0x0100
        /*01b2*/ 	.byte	0x05
	.zero		1


	//   ....[13]....
        /*01b4*/ 	.word	0x00000880
        /*01b8*/ 	.word	0x000000ff
        /*01bc*/ 	.word	0x00000068
        /*01c0*/ 	.short	0x0100
        /*01c2*/ 	.byte	0x05
	.zero		1


	//   ....[14]....
        /*01c4*/ 	.word	0x000009c0
        /*01c8*/ 	.word	0x000000ff
        /*01cc*/ 	.word	0x00000070
        /*01d0*/ 	.short	0x0100
        /*01d2*/ 	.byte	0x05
	.zero		1


	//   ....[15]....
        /*01d4*/ 	.word	0x000009d0
        /*01d8*/ 	.word	0x000000ff
        /*01dc*/ 	.word	0x00000080
        /*01e0*/ 	.short	0x0100
        /*01e2*/ 	.byte	0x05
	.zero		1


	//   ....[16]....
        /*01e4*/ 	.word	0x000009e0
        /*01e8*/ 	.word	0x000000ff
        /*01ec*/ 	.word	0x00000078
        /*01f0*/ 	.short	0x0100
        /*01f2*/ 	.byte	0x05
	.zero		1


	//   ....[17]....
        /*01f4*/ 	.word	0x000009f0
        /*01f8*/ 	.word	0x000000ff
        /*01fc*/ 	.word	0x00000088
        /*0200*/ 	.short	0x0100
        /*0202*/ 	.byte	0x05
	.zero		1


	//   ....[18]....
        /*0204*/ 	.word	0x00000b20
        /*0208*/ 	.word	0x000000ff
        /*020c*/ 	.word	0x00000090
        /*0210*/ 	.short	0x0100
        /*0212*/ 	.byte	0x06
	.zero		1


	//   ....[19]....
        /*0214*/ 	.word	0x00000b30
        /*0218*/ 	.word	0x000000ff
        /*021c*/ 	.word	0x000000b0
        /*0220*/ 	.short	0x0100
        /*0222*/ 	.byte	0x06
	.zero		1


	//   ....[20]....
        /*0224*/ 	.word	0x00000b40
        /*0228*/ 	.word	0x000000ff
        /*022c*/ 	.word	0x00000098
        /*0230*/ 	.short	0x0100
        /*0232*/ 	.byte	0x06
	.zero		1


	//   ....[21]....
        /*0234*/ 	.word	0x00000b50
        /*0238*/ 	.word	0x000000ff
        /*023c*/ 	.word	0x000000b8
        /*0240*/ 	.short	0x0100
        /*0242*/ 	.byte	0x06
	.zero		1


	//   ....[22]....
        /*0244*/ 	.word	0x00000b60
        /*0248*/ 	.word	0x000000ff
        /*024c*/ 	.word	0x000000a0
        /*0250*/ 	.short	0x0100
        /*0252*/ 	.byte	0x06
	.zero		1


	//   ....[23]....
        /*0254*/ 	.word	0x00000b70
        /*0258*/ 	.word	0x000000ff
        /*025c*/ 	.word	0x000000c0
        /*0260*/ 	.short	0x0100
        /*0262*/ 	.byte	0x06
	.zero		1


	//   ....[24]....
        /*0264*/ 	.word	0x00000b80
        /*0268*/ 	.word	0x000000ff
        /*026c*/ 	.word	0x000000a8
        /*0270*/ 	.short	0x0100
        /*0272*/ 	.byte	0x06
	.zero		1


	//   ....[25]....
        /*0274*/ 	.word	0x00000b90
        /*0278*/ 	.word	0x000000ff
        /*027c*/ 	.word	0x000000c8
        /*0280*/ 	.short	0x0100
        /*0282*/ 	.byte	0x06
	.zero		1


	//   ....[26]....
        /*0284*/ 	.word	0x00000c80
        /*0288*/ 	.word	0x000000ff
        /*028c*/ 	.word	0x000000d0
        /*0290*/ 	.short	0x0100
        /*0292*/ 	.byte	0x05
	.zero		1


	//   ....[27]....
        /*0294*/ 	.word	0x00000c90
        /*0298*/ 	.word	0x000000ff
        /*029c*/ 	.word	0x000000e0
        /*02a0*/ 	.short	0x0100
        /*02a2*/ 	.byte	0x05
	.zero		1


	//   ....[28]....
        /*02a4*/ 	.word	0x00000ca0
        /*02a8*/ 	.word	0x000000ff
        /*02ac*/ 	.word	0x000000d8
        /*02b0*/ 	.short	0x0100
        /*02b2*/ 	.byte	0x05
	.zero		1


	//   ....[29]....
        /*02b4*/ 	.word	0x00000cb0
        /*02b8*/ 	.word	0x000000ff
        /*02bc*/ 	.word	0x000000e8
        /*02c0*/ 	.short	0x0100
        /*02c2*/ 	.byte	0x05
	.zero		1


	//   ....[30]....
        /*02c4*/ 	.word	0x00001580
        /*02c8*/ 	.word	0x00000003
        /*02cc*/ 	.word	0x000000e0
        /*02d0*/ 	.short	0x010a
        /*02d2*/ 	.byte	0xff
	.zero		1


	//   ....[31]....
        /*02d4*/ 	.word	0x000015b0
        /*02d8*/ 	.word	0x00000003
        /*02dc*/ 	.word	0x000000d0
        /*02e0*/ 	.short	0x0101
        /*02e2*/ 	.byte	0xff
	.zero		1


	//   ....[32]....
        /*02e4*/ 	.word	0x00001680
        /*02e8*/ 	.word	0x000000ff
        /*02ec*/ 	.word	0x00000028
        /*02f0*/ 	.short	0x010a
        /*02f2*/ 	.byte	0x08
	.zero		1


	//   ....[33]....
        /*02f4*/ 	.word	0x00001720
        /*02f8*/ 	.word	0x000000ff
        /*02fc*/ 	.word	0x00000028
        /*0300*/ 	.short	0x010a
        /*0302*/ 	.byte	0x21
	.zero		1


	//   ....[34]....
        /*0304*/ 	.word	0x00001880
        /*0308*/ 	.word	0x000000ff
        /*030c*/ 	.word	0x00000028
        /*0310*/ 	.short	0x010a
        /*0312*/ 	.byte	0x08
	.zero		1


	//   ....[35]....
        /*0314*/ 	.word	0x00001970
        /*0318*/ 	.word	0x000000ff
        /*031c*/ 	.word	0x00000068
        /*0320*/ 	.short	0x0101
        /*0322*/ 	.byte	0x04
	.zero		1


	//   ....[36]....
        /*0324*/ 	.word	0x00001990
        /*0328*/ 	.word	0x000000ff
        /*032c*/ 	.word	0x00000028
        /*0330*/ 	.short	0x010a
        /*0332*/ 	.byte	0x08
	.zero		1


	//   ....[37]....
        /*0334*/ 	.word	0x00001a10
        /*0338*/ 	.word	0x000000ff
        /*033c*/ 	.word	0x00000028
        /*0340*/ 	.short	0x010a
        /*0342*/ 	.byte	0x11
	.zero		1


	//   ....[38]....
        /*0344*/ 	.word	0x00001b70
        /*0348*/ 	.word	0x000000ff
        /*034c*/ 	.word	0x00000028
        /*0350*/ 	.short	0x010a
        /*0352*/ 	.byte	0x08
	.zero		1


	//   ....[39]....
        /*0354*/ 	.word	0x00001c90
        /*0358*/ 	.word	0x00000002
        /*035c*/ 	.word	0x00000070
        /*0360*/ 	.short	0x010a
        /*0362*/ 	.byte	0xff
	.zero		1


	//   ....[40]....
        /*0364*/ 	.word	0x00001d50
        /*0368*/ 	.word	0x00000002
        /*036c*/ 	.word	0x00000000
        /*0370*/ 	.short	0x0101
        /*0372*/ 	.byte	0xff
	.zero		1


	//   ....[41]....
        /*0374*/ 	.word	0x000022b0
        /*0378*/ 	.word	0x000000ff
        /*037c*/ 	.word	0x00000000
        /*0380*/ 	.short	0x010a
        /*0382*/ 	.byte	0x05
	.zero		1


	//   ....[42]....
        /*0384*/ 	.word	0x00002340
        /*0388*/ 	.word	0x000000ff
        /*038c*/ 	.word	0x00000000
        /*0390*/ 	.short	0x010a
        /*0392*/ 	.byte	0x05
	.zero		1


	//   ....[43]....
        /*0394*/ 	.word	0x000023d0
        /*0398*/ 	.word	0x000000ff
        /*039c*/ 	.word	0x00000000
        /*03a0*/ 	.short	0x010a
        /*03a2*/ 	.byte	0x05
	.zero		1


	//   ....[44]....
        /*03a4*/ 	.word	0x00002460
        /*03a8*/ 	.word	0x000000ff
        /*03ac*/ 	.word	0x00000000
        /*03b0*/ 	.short	0x010a
        /*03b2*/ 	.byte	0x05
	.zero		1


	//   ....[45]....
        /*03b4*/ 	.word	0x00002500
        /*03b8*/ 	.word	0x00000000
        /*03bc*/ 	.word	0x00000000
        /*03c0*/ 	.short	0x010a
        /*03c2*/ 	.byte	0xff
	.zero		1


	//   ....[46]....
        /*03c4*/ 	.word	0x00002620
        /*03c8*/ 	.word	0x00000000
        /*03cc*/ 	.word	0x000000d0
        /*03d0*/ 	.short	0x010a
        /*03d2*/ 	.byte	0xff
	.zero		1


	//   ....[47]....
        /*03d4*/ 	.word	0x00002680
        /*03d8*/ 	.word	0x00000004
        /*03dc*/ 	.word	0x00000000
        /*03e0*/ 	.short	0x0101
        /*03e2*/ 	.byte	0xff
	.zero		1


	//   ....[48]....
        /*03e4*/ 	.word	0x000026a0
        /*03e8*/ 	.word	0x000000ff
        /*03ec*/ 	.word	0x00000080
        /*03f0*/ 	.short	0x010a
        /*03f2*/ 	.byte	0x05
	.zero		1


	//   ....[49]....
        /*03f4*/ 	.word	0x000027c0
        /*03f8*/ 	.word	0x00000000
        /*03fc*/ 	.word	0x00000070
        /*0400*/ 	.short	0x010a
        /*0402*/ 	.byte	0xff
	.zero		1


	//   ....[50]....
        /*0404*/ 	.word	0x000028d0
        /*0408*/ 	.word	0x00000000
        /*040c*/ 	.word	0x00000000
        /*0410*/ 	.short	0x0101
        /*0412*/ 	.byte	0xff
	.zero		1


	//   ....[51]....
        /*0414*/ 	.word	0x00002960
        /*0418*/ 	.word	0x000000ff
        /*041c*/ 	.word	0x00000080
        /*0420*/ 	.short	0x0106
        /*0422*/ 	.byte	0x05
	.zero		1


	//   ....[52]....
        /*0424*/ 	.word	0x00002980
        /*0428*/ 	.word	0x000000ff
        /*042c*/ 	.word	0x00000080
        /*0430*/ 	.short	0x010a
        /*0432*/ 	.byte	0x05
	.zero		1


	//   ....[53]....
        /*0434*/ 	.word	0x00002a10
        /*0438*/ 	.word	0x000000ff
        /*043c*/ 	.word	0x00000080
        /*0440*/ 	.short	0x0106
        /*0442*/ 	.byte	0x04
	.zero		1


	//   ....[54]....
        /*0444*/ 	.word	0x00002a50
        /*0448*/ 	.word	0x00000000
        /*044c*/ 	.word	0x00000080
        /*0450*/ 	.short	0x010a
        /*0452*/ 	.byte	0xff
	.zero		1


	//   ....[55]....
        /*0454*/ 	.word	0x00002f30
        /*0458*/ 	.word	0x00000000
        /*045c*/ 	.word	0x00000070
        /*0460*/ 	.short	0x010a
        /*0462*/ 	.byte	0xff
	.zero		1


	//   ....[56]....
        /*0464*/ 	.word	0x00003030
        /*0468*/ 	.word	0x00000003
        /*046c*/ 	.word	0x00000000
        /*0470*/ 	.short	0x0101
        /*0472*/ 	.byte	0xff
	.zero		1


	//   ....[57]....
        /*0474*/ 	.word	0x00003040
        /*0478*/ 	.word	0x000000ff
        /*047c*/ 	.word	0x00000000
        /*0480*/ 	.short	0x010a
        /*0482*/ 	.byte	0x04
	.zero		1


	//   ....[58]....
        /*0484*/ 	.word	0x00003060
        /*0488*/ 	.word	0x000000ff
        /*048c*/ 	.word	0x000000b0
        /*0490*/ 	.short	0x010a
        /*0492*/ 	.byte	0x09
	.zero		1


	//   ....[59]....
        /*0494*/ 	.word	0x000031a0
        /*0498*/ 	.word	0x000000ff
        /*049c*/ 	.word	0x00000000
        /*04a0*/ 	.short	0x010a
        /*04a2*/ 	.byte	0x07
	.zero		1


	//   ....[60]....
        /*04a4*/ 	.word	0x000032d0
        /*04a8*/ 	.word	0x000000ff
        /*04ac*/ 	.word	0x00000000
        /*04b0*/ 	.short	0x010a
        /*04b2*/ 	.byte	0x04
	.zero		1


	//   ....[61]....
        /*04b4*/ 	.word	0x00003480
        /*04b8*/ 	.word	0x000000ff
        /*04bc*/ 	.word	0x00000000
        /*04c0*/ 	.short	0x010a
        /*04c2*/ 	.byte	0x05
	.zero		1


	//   ....[62]....
        /*04c4*/ 	.word	0x00003510
        /*04c8*/ 	.word	0x000000ff
        /*04cc*/ 	.word	0x00000000
        /*04d0*/ 	.short	0x010a
        /*04d2*/ 	.byte	0x05
	.zero		1


	//   ....[63]....
        /*04d4*/ 	.word	0x000035a0
        /*04d8*/ 	.word	0x000000ff
        /*04dc*/ 	.word	0x00000000
        /*04e0*/ 	.short	0x010a
        /*04e2*/ 	.byte	0x05
	.zero		1


	//   ....[64]....
        /*04e4*/ 	.word	0x00003630
        /*04e8*/ 	.word	0x000000ff
        /*04ec*/ 	.word	0x00000000
        /*04f0*/ 	.short	0x010a
        /*04f2*/ 	.byte	0x07
	.zero		1


	//   ....[65]....
        /*04f4*/ 	.word	0x00003a70
        /*04f8*/ 	.word	0x00000000
        /*04fc*/ 	.word	0x00000070
        /*0500*/ 	.short	0x010a
        /*0502*/ 	.byte	0xff
	.zero		1


	//   ....[66]....
        /*0504*/ 	.word	0x00003b60
        /*0508*/ 	.word	0x00000000
        /*050c*/ 	.word	0x00000000
        /*0510*/ 	.short	0x0101
        /*0512*/ 	.byte	0xff
	.zero		1


	//   ....[67]....
        /*0514*/ 	.word	0x00003e80
        /*0518*/ 	.word	0x000000ff
        /*051c*/ 	.word	0x00000068
        /*0520*/ 	.short	0x010a
        /*0522*/ 	.byte	0x06
	.zero		1


	//   ....[68]....
        /*0524*/ 	.word	0x00004000
        /*0528*/ 	.word	0x000000ff
        /*052c*/ 	.word	0x00000058
        /*0530*/ 	.short	0x010a
        /*0532*/ 	.byte	0x06
	.zero		1


	//   ....[69]....
        /*0534*/ 	.word	0x00004330
        /*0538*/ 	.word	0x000000ff
        /*053c*/ 	.word	0x00000050
        /*0540*/ 	.short	0x010b
        /*0542*/ 	.byte	0x06
	.zero		1


	//   ....[70]....
        /*0544*/ 	.word	0x00004350
        /*0548*/ 	.word	0x000000ff
        /*054c*/ 	.word	0x00000000
        /*0550*/ 	.short	0x0101
        /*0552*/ 	.byte	0x25
	.zero		1


	//   ....[71]....
        /*0554*/ 	.word	0x00004390
        /*0558*/ 	.word	0x00000000
        /*055c*/ 	.word	0x00000058
        /*0560*/ 	.short	0x010a
        /*0562*/ 	.byte	0xff
	.zero		1


	//   ....[72]....
        /*0564*/ 	.word	0x000046f0
        /*0568*/ 	.word	0x00000000
        /*056c*/ 	.word	0x00000070
        /*0570*/ 	.short	0x010a
        /*0572*/ 	.byte	0xff
	.zero		1


	//   ....[73]....
        /*0574*/ 	.word	0x00004800
        /*0578*/ 	.word	0x00000000
        /*057c*/ 	.word	0x00000000
        /*0580*/ 	.short	0x0101
        /*0582*/ 	.byte	0xff
	.zero		1


	//   ....[74]....
        /*0584*/ 	.word	0x000051b0
        /*0588*/ 	.word	0x000000ff
        /*058c*/ 	.word	0x00000050
        /*0590*/ 	.short	0x010a
        /*0592*/ 	.byte	0x2b
	.zero		1


	//   ....[75]....
        /*0594*/ 	.word	0x000051d0
        /*0598*/ 	.word	0x0000005c
        /*059c*/ 	.word	0x00000090
        /*05a0*/ 	.short	0x010a
        /*05a2*/ 	.byte	0xff
	.zero		1


	//   ....[76]....
        /*05a4*/ 	.word	0x00005320
        /*05a8*/ 	.word	0x000000ff
        /*05ac*/ 	.word	0x00000050
        /*05b0*/ 	.short	0x010a
        /*05b2*/ 	.byte	0x2b
	.zero		1


	//   ....[77]....
        /*05b4*/ 	.word	0x00005400
        /*05b8*/ 	.word	0x000000ff
        /*05bc*/ 	.word	0x00000000
        /*05c0*/ 	.short	0x0101
        /*05c2*/ 	.byte	0x04
	.zero		1


	//   ....[78]....
        /*05c4*/ 	.word	0x00005460
        /*05c8*/ 	.word	0x0000005c
        /*05cc*/ 	.word	0x00000090
        /*05d0*/ 	.short	0x010a
        /*05d2*/ 	.byte	0xff
	.zero		1


	//   ....[79]....
        /*05d4*/ 	.word	0x000057c0
        /*05d8*/ 	.word	0x000000ff
        /*05dc*/ 	.word	0x00000000
        /*05e0*/ 	.short	0x0101
        /*05e2*/ 	.byte	0x05
	.zero		1


	//   ....[80]....
        /*05e4*/ 	.word	0x00006130
        /*05e8*/ 	.word	0x00000003
        /*05ec*/ 	.word	0x000000e0
        /*05f0*/ 	.short	0x010a
        /*05f2*/ 	.byte	0xff
	.zero		1


	//   ....[81]....
        /*05f4*/ 	.word	0x00006190
        /*05f8*/ 	.word	0x00000002
        /*05fc*/ 	.word	0x00000028
        /*0600*/ 	.short	0x010a
        /*0602*/ 	.byte	0xff
	.zero		1


	//   ....[82]....
        /*0604*/ 	.word	0x000061f0
        /*0608*/ 	.word	0x00000002
        /*060c*/ 	.word	0x00000028
        /*0610*/ 	.short	0x010a
        /*0612*/ 	.byte	0xff
	.zero		1


	//   ....[83]....
        /*0614*/ 	.word	0x00006240
        /*0618*/ 	.word	0x00000002
        /*061c*/ 	.word	0x00000070
        /*0620*/ 	.short	0x010a
        /*0622*/ 	.byte	0xff
	.zero		1


	//   ....[84]....
        /*0624*/ 	.word	0x000062a0
        /*0628*/ 	.word	0x00000000
        /*062c*/ 	.word	0x00000000
        /*0630*/ 	.short	0x010a
        /*0632*/ 	.byte	0xff
	.zero		1


	//   ....[85]....
        /*0634*/ 	.word	0x00006300
        /*0638*/ 	.word	0x00000000
        /*063c*/ 	.word	0x00000000
        /*0640*/ 	.short	0x010a
        /*0642*/ 	.byte	0xff
	.zero		1


	//   ....[86]....
        /*0644*/ 	.word	0x00006360
        /*0648*/ 	.word	0x00000000
        /*064c*/ 	.word	0x00000000
        /*0650*/ 	.short	0x010a
        /*0652*/ 	.byte	0xff
	.zero		1


	//   ....[87]....
        /*0654*/ 	.word	0x000063c0
        /*0658*/ 	.word	0x00000000
        /*065c*/ 	.word	0x00000000
        /*0660*/ 	.short	0x010a
        /*0662*/ 	.byte	0xff
	.zero		1


	//   ....[88]....
        /*0664*/ 	.word	0x00006410
        /*0668*/ 	.word	0x00000000
        /*066c*/ 	.word	0x000000d0
        /*0670*/ 	.short	0x010a
        /*0672*/ 	.byte	0xff
	.zero		1


	//   ....[89]....
        /*0674*/ 	.word	0x00006470
        /*0678*/ 	.word	0x00000000
        /*067c*/ 	.word	0x00000080
        /*0680*/ 	.short	0x010a
        /*0682*/ 	.byte	0xff
	.zero		1


	//   ....[90]....
        /*0684*/ 	.word	0x000064c0
        /*0688*/ 	.word	0x00000000
        /*068c*/ 	.word	0x00000070
        /*0690*/ 	.short	0x010a
        /*0692*/ 	.byte	0xff
	.zero		1


	//   ....[91]....
        /*0694*/ 	.word	0x00006520
        /*0698*/ 	.word	0x00000000
        /*069c*/ 	.word	0x00000080
        /*06a0*/ 	.short	0x010a
        /*06a2*/ 	.byte	0xff
	.zero		1


	//   ....[92]....
        /*06a4*/ 	.word	0x00006570
        /*06a8*/ 	.word	0x00000000
        /*06ac*/ 	.word	0x00000070
        /*06b0*/ 	.short	0x010a
        /*06b2*/ 	.byte	0xff
	.zero		1


	//   ....[93]....
        /*06b4*/ 	.word	0x000065d0
        /*06b8*/ 	.word	0x00000003
        /*06bc*/ 	.word	0x000000b0
        /*06c0*/ 	.short	0x010a
        /*06c2*/ 	.byte	0xff
	.zero		1


	//   ....[94]....
        /*06c4*/ 	.word	0x00006630
        /*06c8*/ 	.word	0x00000000
        /*06cc*/ 	.word	0x00000000
        /*06d0*/ 	.short	0x010a
        /*06d2*/ 	.byte	0xff
	.zero		1


	//   ....[95]....
        /*06d4*/ 	.word	0x00006690
        /*06d8*/ 	.word	0x00000000
        /*06dc*/ 	.word	0x00000000
        /*06e0*/ 	.short	0x010a
        /*06e2*/ 	.byte	0xff
	.zero		1


	//   ....[96]....
        /*06e4*/ 	.word	0x000066f0
        /*06e8*/ 	.word	0x00000000
        /*06ec*/ 	.word	0x00000000
        /*06f0*/ 	.short	0x010a
        /*06f2*/ 	.byte	0xff
	.zero		1


	//   ....[97]....
        /*06f4*/ 	.word	0x00006750
        /*06f8*/ 	.word	0x00000000
        /*06fc*/ 	.word	0x00000000
        /*0700*/ 	.short	0x010a
        /*0702*/ 	.byte	0xff
	.zero		1


	//   ....[98]....
        /*0704*/ 	.word	0x000067b0
        /*0708*/ 	.word	0x00000000
        /*070c*/ 	.word	0x00000000
        /*0710*/ 	.short	0x010a
        /*0712*/ 	.byte	0xff
	.zero		1


	//   ....[99]....
        /*0714*/ 	.word	0x00006800
        /*0718*/ 	.word	0x00000000
        /*071c*/ 	.word	0x00000070
        /*0720*/ 	.short	0x010a
        /*0722*/ 	.byte	0xff
	.zero		1


	//   ....[100]....
        /*0724*/ 	.word	0x00006860
        /*0728*/ 	.word	0x00000000
        /*072c*/ 	.word	0x00000068
        /*0730*/ 	.short	0x010a
        /*0732*/ 	.byte	0xff
	.zero		1


	//   ....[101]....
        /*0734*/ 	.word	0x000068c0
        /*0738*/ 	.word	0x00000003
        /*073c*/ 	.word	0x00000058
        /*0740*/ 	.short	0x010a
        /*0742*/ 	.byte	0xff
	.zero		1


	//   ....[102]....
        /*0744*/ 	.word	0x00006910
        /*0748*/ 	.word	0x00000000
        /*074c*/ 	.word	0x00000070
        /*0750*/ 	.short	0x010a
        /*0752*/ 	.byte	0xff
	.zero		1


	//   ....[103]....
        /*0754*/ 	.word	0x00006970
        /*0758*/ 	.word	0x00000000
        /*075c*/ 	.word	0x00000050
        /*0760*/ 	.short	0x010a
        /*0762*/ 	.byte	0xff
	.zero		1


	//   ....[104]....
        /*0764*/ 	.word	0x000069c0
        /*0768*/ 	.word	0x0000005c
        /*076c*/ 	.word	0x00000090
        /*0770*/ 	.short	0x010a
        /*0772*/ 	.byte	0xff
	.zero		1


	//----- nvinfo : EIATTR_NUM_MBARRIERS
	.align		4
.L_47:
        /*0774*/ 	.byte	0x03, 0x38
        /*0776*/ 	.short	0x001e


	//----- nvinfo : EIATTR_EXIT_INSTR_OFFSETS
	.align		4
        /*0778*/ 	.byte	0x04, 0x1c
        /*077a*/ 	.short	(.L_49 - .L_48)


	//   ....[0]....
.L_48:
        /*077c*/ 	.word	0x00002530


	//   ....[1]....
        /*0780*/ 	.word	0x00002a20


	//   ....[2]....
        /*0784*/ 	.word	0x00002a80


	//   ....[3]....
        /*0788*/ 	.word	0x00003890


	//   ....[4]....
        /*078c*/ 	.word	0x000043c0


	//   ....[5]....
        /*0790*/ 	.word	0x00004400


	//   ....[6]....
        /*0794*/ 	.word	0x00006120


	//----- nvinfo : EIATTR_MAX_THREADS
	.align		4
.L_49:
        /*0798*/ 	.byte	0x04, 0x05
        /*079a*/ 	.short	(.L_51 - .L_50)
.L_50:
        /*079c*/ 	.word	0x00000100
        /*07a0*/ 	.word	0x00000001
        /*07a4*/ 	.word	0x00000001


	//----- nvinfo : EIATTR_CRS_STACK_SIZE
	.align		4
.L_51:
        /*07a8*/ 	.byte	0x04, 0x1e
        /*07aa*/ 	.short	(.L_53 - .L_52)
.L_52:
        /*07ac*/ 	.word	0x00000000


	//----- nvinfo : EIATTR_CBANK_PARAM_SIZE
	.align		4
.L_53:
        /*07b0*/ 	.byte	0x03, 0x19
        /*07b2*/ 	.short	0x0800


	//----- nvinfo : EIATTR_PARAM_CBANK
	.align		4
        /*07b4*/ 	.byte	0x04, 0x0a
        /*07b6*/ 	.short	(.L_55 - .L_54)
	.align		4
.L_54:
        /*07b8*/ 	.word	index@(.nv.constant0._ZN7cutlass13device_kernelINS_4gemm6kernel13GemmUniversalIN4cute5tupleIJiiiiEEENS1_10collective13CollectiveMmaINS1_35MainloopSm100TmaUmmaWarpSpecializedILi5ELi2ELi4ENS5_IJNS4_1CILi1EEESB_SB_EEEEENS5_IJNSA_ILi64EEESE_NSA_ILi32EEEEEEaNS5_IJlSB_lEEEaSH_NS4_8TiledMMAINS4_8MMA_AtomIJNS4_15SM100_MMA_S8_SSIaaiLi64ELi64ELNS4_4UMMA5MajorE0ELSM_0ELNSL_8SaturateE0EEEEEENS4_6LayoutISC_NS5_IJNSA_ILi0EEESR_SR_EEEEENS5_IJNS4_10UnderscoreESU_SU_EEEEENS4_13SM90_TMA_LOADENS4_14ComposedLayoutINS4_7SwizzleILi1ELi4ELi3EEENS4_18smem_ptr_flag_bitsILi8EEENSQ_INS5_IJNSA_ILi8EEESF_EEENS5_IJSF_SB_EEEEEEEvNS4_8identityESX_S17_vS18_EENS_8epilogue10collective18CollectiveEpilogueINS1A_23Sm100TmaWarpSpecializedILi1ELi1ELi32ELb0ELb0EEEJSG_NS5_IJNSQ_ISE_SB_EES1F_EEEaSH_aSH_NS1A_6fusion15FusionCallbacksIS1E_NS1H_17LinearCombinationIaiaiLNS_15FloatRoundStyleE2EEESG_S1G_JEEENS4_5SM1004TMEM4LOAD26SM100_TMEM_LOAD_16dp32b32xESX_NSY_INSZ_ILi2ELi4ELi3EEES12_NSQ_INS5_IJS13_SE_EEENS5_IJSE_SB_EEEEEEENS4_39AutoVectorizingCopyWithAssumedAlignmentILi128EEENS4_14SM90_TMA_STOREES1V_S1X_S1X_EEEvvEEEEvNT_6ParamsE)
        /*07bc*/ 	.short	0x0380
        /*07be*/ 	.short	0x0800


	//----- nvinfo : EIATTR_SW_WAR
	.align		4
.L_55:
        /*07c0*/ 	.byte	0x04, 0x36
        /*07c2*/ 	.short	(.L_57 - .L_56)
.L_56:
        /*07c4*/ 	.word	0x00000008
.L_57:


//--------------------- .nv.callgraph             --------------------------
	.section	.nv.callgraph,"",@"SHT_CUDA_CALLGRAPH"
	.align	4
	.sectionentsize	8
	.align		4
        /*0000*/ 	.word	0x00000000
	.align		4
        /*0004*/ 	.word	0xffffffff
	.align		4
        /*0008*/ 	.word	index@(_ZN7cutlass13device_kernelINS_4gemm6kernel13GemmUniversalIN4cute5tupleIJiiiiEEENS1_10collective13CollectiveMmaINS1_35MainloopSm100TmaUmmaWarpSpecializedILi5ELi2ELi4ENS5_IJNS4_1CILi1EEESB_SB_EEEEENS5_IJNSA_ILi64EEESE_NSA_ILi32EEEEEEaNS5_IJlSB_lEEEaSH_NS4_8TiledMMAINS4_8MMA_AtomIJNS4_15SM100_MMA_S8_SSIaaiLi64ELi64ELNS4_4UMMA5MajorE0ELSM_0ELNSL_8SaturateE0EEEEEENS4_6LayoutISC_NS5_IJNSA_ILi0EEESR_SR_EEEEENS5_IJNS4_10UnderscoreESU_SU_EEEEENS4_13SM90_TMA_LOADENS4_14ComposedLayoutINS4_7SwizzleILi1ELi4ELi3EEENS4_18smem_ptr_flag_bitsILi8EEENSQ_INS5_IJNSA_ILi8EEESF_EEENS5_IJSF_SB_EEEEEEEvNS4_8identityESX_S17_vS18_EENS_8epilogue10collective18CollectiveEpilogueINS1A_23Sm100TmaWarpSpecializedILi1ELi1ELi32ELb0ELb0EEEJSG_NS5_IJNSQ_ISE_SB_EES1F_EEEaSH_aSH_NS1A_6fusion15FusionCallbacksIS1E_NS1H_17LinearCombinationIaiaiLNS_15FloatRoundStyleE2EEESG_S1G_JEEENS4_5SM1004TMEM4LOAD26SM100_TMEM_LOAD_16dp32b32xESX_NSY_INSZ_ILi2ELi4ELi3EEES12_NSQ_INS5_IJS13_SE_EEENS5_IJSE_SB_EEEEEEENS4_39AutoVectorizingCopyWithAssumedAlignmentILi128EEENS4_14SM90_TMA_STOREES1V_S1X_S1X_EEEvvEEEEvNT_6ParamsE)
	.align		4
        /*000c*/ 	.word	index@(__assertfail)
	.align		4
        /*0010*/ 	.word	0x00000000
	.align		4
        /*0014*/ 	.word	0xfffffffe
	.align		4
        /*0018*/ 	.word	0x00000000
	.align		4
        /*001c*/ 	.word	0xfffffffd
	.align		4
        /*0020*/ 	.word	0x00000000
	.align		4
        /*0024*/ 	.word	0xfffffffc


//--------------------- .nv.constant4             --------------------------
	.section	.nv.constant4,"a",@progbits
	.align	8
	.align		8
.nv.constant4:
        /*0000*/ 	.dword	__assertfail
	.align		8
        /*0008*/ 	.dword	__unnamed_1
	.align		8
        /*0010*/ 	.dword	__unnamed_2
	.align		8
        /*0018*/ 	.dword	_ZN39_INTERNAL_5c473a39_4_k_cu_bc3d7d3b_95994cuda3std3__45__cpo5beginE
	.align		8
        /*0020*/ 	.dword	_ZN39_INTERNAL_5c473a39_4_k_cu_bc3d7d3b_95994cuda3std3__45__cpo3endE
	.align		8
        /*0028*/ 	.dword	_ZN39_INTERNAL_5c473a39_4_k_cu_bc3d7d3b_95994cuda3std3__45__cpo6cbeginE
	.align		8
        /*0030*/ 	.dword	_ZN39_INTERNAL_5c473a39_4_k_cu_bc3d7d3b_95994cuda3std3__45__cpo4cendE
	.align		8
        /*0038*/ 	.dword	_ZN39_INTERNAL_5c473a39_4_k_cu_bc3d7d3b_95994cuda3std3__441_GLOBAL__N__5c473a39_4_k_cu_bc3d7d3b_95996ignoreE
	.align		8
        /*0040*/ 	.dword	_ZN39_INTERNAL_5c473a39_4_k_cu_bc3d7d3b_95994cuda3std3__419piecewise_constructE
	.align		8
        /*0048*/ 	.dword	_ZN39_INTERNAL_5c473a39_4_k_cu_bc3d7d3b_95994cuda3std3__48in_placeE
	.align		8
        /*0050*/ 	.dword	_ZN39_INTERNAL_5c473a39_4_k_cu_bc3d7d3b_95994cuda3std6ranges3__45__cpo4swapE
	.align		8
        /*0058*/ 	.dword	_ZN39_INTERNAL_5c473a39_4_k_cu_bc3d7d3b_95994cuda3std6ranges3__45__cpo9iter_moveE
	.align		8
        /*0060*/ 	.dword	_ZN39_INTERNAL_5c473a39_4_k_cu_bc3d7d3b_95994cute7productE
	.align		8
        /*0068*/ 	.dword	_ZN39_INTERNAL_5c473a39_4_k_cu_bc3d7d3b_95994cute1_E
	.align		8
        /*0070*/ 	.dword	$str$25
	.align		8
        /*0078*/ 	.dword	$str$26
	.align		8
        /*0080*/ 	.dword	$str$27
	.align		8
        /*0088*/ 	.dword	$str$28


//--------------------- .text._ZN7cutlass13device_kernelINS_4gemm6kernel13GemmUniversalIN4cute5tupleIJiiiiEEENS1_10collective13CollectiveMmaINS1_35MainloopSm100TmaUmmaWarpSpecializedILi5ELi2ELi4ENS5_IJNS4_1CILi1EEESB_SB_EEEEENS5_IJNSA_ILi64EEESE_NSA_ILi32EEEEEEaNS5_IJlSB_lEEEaSH_NS4_8TiledMMAINS4_8MMA_AtomIJNS4_15SM100_MMA_S8_SSIaaiLi64ELi64ELNS4_4UMMA5MajorE0ELSM_0ELNSL_8SaturateE0EEEEEENS4_6LayoutISC_NS5_IJNSA_ILi0EEESR_SR_EEEEENS5_IJNS4_10UnderscoreESU_SU_EEEEENS4_13SM90_TMA_LOADENS4_14ComposedLayoutINS4_7SwizzleILi1ELi4ELi3EEENS4_18smem_ptr_flag_bitsILi8EEENSQ_INS5_IJNSA_ILi8EEESF_EEENS5_IJSF_SB_EEEEEEEvNS4_8identityESX_S17_vS18_EENS_8epilogue10collective18CollectiveEpilogueINS1A_23Sm100TmaWarpSpecializedILi1ELi1ELi32ELb0ELb0EEEJSG_NS5_IJNSQ_ISE_SB_EES1F_EEEaSH_aSH_NS1A_6fusion15FusionCallbacksIS1E_NS1H_17LinearCombinationIaiaiLNS_15FloatRoundStyleE2EEESG_S1G_JEEENS4_5SM1004TMEM4LOAD26SM100_TMEM_LOAD_16dp32b32xESX_NSY_INSZ_ILi2ELi4ELi3EEES12_NSQ_INS5_IJS13_SE_EEENS5_IJSE_SB_EEEEEEENS4_39AutoVectorizingCopyWithAssumedAlignmentILi128EEENS4_14SM90_TMA_STOREES1V_S1X_S1X_EEEvvEEEEvNT_6ParamsE --------------------------
	.section	.text._ZN7cutlass13device_kernelINS_4gemm6kernel13GemmUniversalIN4cute5tupleIJiiiiEEENS1_10collective13CollectiveMmaINS1_35MainloopSm100TmaUmmaWarpSpecializedILi5ELi2ELi4ENS5_IJNS4_1CILi1EEESB_SB_EEEEENS5_IJNSA_ILi64EEESE_NSA_ILi32EEEEEEaNS5_IJlSB_lEEEaSH_NS4_8TiledMMAINS4_8MMA_AtomIJNS4_15SM100_MMA_S8_SSIaaiLi64ELi64ELNS4_4UMMA5MajorE0ELSM_0ELNSL_8SaturateE0EEEEEENS4_6LayoutISC_NS5_IJNSA_ILi0EEESR_SR_EEEEENS5_IJNS4_10UnderscoreESU_SU_EEEEENS4_13SM90_TMA_LOADENS4_14ComposedLayoutINS4_7SwizzleILi1ELi4ELi3EEENS4_18smem_ptr_flag_bitsILi8EEENSQ_INS5_IJNSA_ILi8EEESF_EEENS5_IJSF_SB_EEEEEEEvNS4_8identityESX_S17_vS18_EENS_8epilogue10collective18CollectiveEpilogueINS1A_23Sm100TmaWarpSpecializedILi1ELi1ELi32ELb0ELb0EEEJSG_NS5_IJNSQ_ISE_SB_EES1F_EEEaSH_aSH_NS1A_6fusion15FusionCallbacksIS1E_NS1H_17LinearCombinationIaiaiLNS_15FloatRoundStyleE2EEESG_S1G_JEEENS4_5SM1004TMEM4LOAD26SM100_TMEM_LOAD_16dp32b32xESX_NSY_INSZ_ILi2ELi4ELi3EEES12_NSQ_INS5_IJS13_SE_EEENS5_IJSE_SB_EEEEEEENS4_39AutoVectorizingCopyWithAssumedAlignmentILi128EEENS4_14SM90_TMA_STOREES1V_S1X_S1X_EEEvvEEEEvNT_6ParamsE,"ax",@progbits
	.align	128
.text._ZN7cutlass13device_kernelINS_4gemm6kernel13GemmUniversalIN4cute5tupleIJiiiiEEENS1_10collective13CollectiveMmaINS1_35MainloopSm100TmaUmmaWarpSpecializedILi5ELi2ELi4ENS5_IJNS4_1CILi1EEESB_SB_EEEEENS5_IJNSA_ILi64EEESE_NSA_ILi32EEEEEEaNS5_IJlSB_lEEEaSH_NS4_8TiledMMAINS4_8MMA_AtomIJNS4_15SM100_MMA_S8_SSIaaiLi64ELi64ELNS4_4UMMA5MajorE0ELSM_0ELNSL_8SaturateE0EEEEEENS4_6LayoutISC_NS5_IJNSA_ILi0EEESR_SR_EEEEENS5_IJNS4_10UnderscoreESU_SU_EEEEENS4_13SM90_TMA_LOADENS4_14ComposedLayoutINS4_7SwizzleILi1ELi4ELi3EEENS4_18smem_ptr_flag_bitsILi8EEENSQ_INS5_IJNSA_ILi8EEESF_EEENS5_IJSF_SB_EEEEEEEvNS4_8identityESX_S17_vS18_EENS_8epilogue10collective18CollectiveEpilogueINS1A_23Sm100TmaWarpSpecializedILi1ELi1ELi32ELb0ELb0EEEJSG_NS5_IJNSQ_ISE_SB_EES1F_EEEaSH_aSH_NS1A_6fusion15FusionCallbacksIS1E_NS1H_17LinearCombinationIaiaiLNS_15FloatRoundStyleE2EEESG_S1G_JEEENS4_5SM1004TMEM4LOAD26SM100_TMEM_LOAD_16dp32b32xESX_NSY_INSZ_ILi2ELi4ELi3EEES12_NSQ_INS5_IJS13_SE_EEENS5_IJSE_SB_EEEEEEENS4_39AutoVectorizingCopyWithAssumedAlignmentILi128EEENS4_14SM90_TMA_STOREES1V_S1X_S1X_EEEvvEEEEvNT_6ParamsE:
        .type           _ZN7cutlass13device_kernelINS_4gemm6kernel13GemmUniversalIN4cute5tupleIJiiiiEEENS1_10collective13CollectiveMmaINS1_35MainloopSm100TmaUmmaWarpSpecializedILi5ELi2ELi4ENS5_IJNS4_1CILi1EEESB_SB_EEEEENS5_IJNSA_ILi64EEESE_NSA_ILi32EEEEEEaNS5_IJlSB_lEEEaSH_NS4_8TiledMMAINS4_8MMA_AtomIJNS4_15SM100_MMA_S8_SSIaaiLi64ELi64ELNS4_4UMMA5MajorE0ELSM_0ELNSL_8SaturateE0EEEEEENS4_6LayoutISC_NS5_IJNSA_ILi0EEESR_SR_EEEEENS5_IJNS4_10UnderscoreESU_SU_EEEEENS4_13SM90_TMA_LOADENS4_14ComposedLayoutINS4_7SwizzleILi1ELi4ELi3EEENS4_18smem_ptr_flag_bitsILi8EEENSQ_INS5_IJNSA_ILi8EEESF_EEENS5_IJSF_SB_EEEEEEEvNS4_8identityESX_S17_vS18_EENS_8epilogue10collective18CollectiveEpilogueINS1A_23Sm100TmaWarpSpecializedILi1ELi1ELi32ELb0ELb0EEEJSG_NS5_IJNSQ_ISE_SB_EES1F_EEEaSH_aSH_NS1A_6fusion15FusionCallbacksIS1E_NS1H_17LinearCombinationIaiaiLNS_15FloatRoundStyleE2EEESG_S1G_JEEENS4_5SM1004TMEM4LOAD26SM100_TMEM_LOAD_16dp32b32xESX_NSY_INSZ_ILi2ELi4ELi3EEES12_NSQ_INS5_IJS13_SE_EEENS5_IJSE_SB_EEEEEEENS4_39AutoVectorizingCopyWithAssumedAlignmentILi128EEENS4_14SM90_TMA_STOREES1V_S1X_S1X_EEEvvEEEEvNT_6ParamsE,@function
        .size           _ZN7cutlass13device_kernelINS_4gemm6kernel13GemmUniversalIN4cute5tupleIJiiiiEEENS1_10collective13CollectiveMmaINS1_35MainloopSm100TmaUmmaWarpSpecializedILi5ELi2ELi4ENS5_IJNS4_1CILi1EEESB_SB_EEEEENS5_IJNSA_ILi64EEESE_NSA_ILi32EEEEEEaNS5_IJlSB_lEEEaSH_NS4_8TiledMMAINS4_8MMA_AtomIJNS4_15SM100_MMA_S8_SSIaaiLi64ELi64ELNS4_4UMMA5MajorE0ELSM_0ELNSL_8SaturateE0EEEEEENS4_6LayoutISC_NS5_IJNSA_ILi0EEESR_SR_EEEEENS5_IJNS4_10UnderscoreESU_SU_EEEEENS4_13SM90_TMA_LOADENS4_14ComposedLayoutINS4_7SwizzleILi1ELi4ELi3EEENS4_18smem_ptr_flag_bitsILi8EEENSQ_INS5_IJNSA_ILi8EEESF_EEENS5_IJSF_SB_EEEEEEEvNS4_8identityESX_S17_vS18_EENS_8epilogue10collective18CollectiveEpilogueINS1A_23Sm100TmaWarpSpecializedILi1ELi1ELi32ELb0ELb0EEEJSG_NS5_IJNSQ_ISE_SB_EES1F_EEEaSH_aSH_NS1A_6fusion15FusionCallbacksIS1E_NS1H_17LinearCombinationIaiaiLNS_15FloatRoundStyleE2EEESG_S1G_JEEENS4_5SM1004TMEM4LOAD26SM100_TMEM_LOAD_16dp32b32xESX_NSY_INSZ_ILi2ELi4ELi3EEES12_NSQ_INS5_IJS13_SE_EEENS5_IJSE_SB_EEEEEEENS4_39AutoVectorizingCopyWithAssumedAlignmentILi128EEENS4_14SM90_TMA_STOREES1V_S1X_S1X_EEEvvEEEEvNT_6ParamsE,(.L_x_131 - _ZN7cutlass13device_kernelINS_4gemm6kernel13GemmUniversalIN4cute5tupleIJiiiiEEENS1_10collective13CollectiveMmaINS1_35MainloopSm100TmaUmmaWarpSpecializedILi5ELi2ELi4ENS5_IJNS4_1CILi1EEESB_SB_EEEEENS5_IJNSA_ILi64EEESE_NSA_ILi32EEEEEEaNS5_IJlSB_lEEEaSH_NS4_8TiledMMAINS4_8MMA_AtomIJNS4_15SM100_MMA_S8_SSIaaiLi64ELi64ELNS4_4UMMA5MajorE0ELSM_0ELNSL_8SaturateE0EEEEEENS4_6LayoutISC_NS5_IJNSA_ILi0EEESR_SR_EEEEENS5_IJNS4_10UnderscoreESU_SU_EEEEENS4_13SM90_TMA_LOADENS4_14ComposedLayoutINS4_7SwizzleILi1ELi4ELi3EEENS4_18smem_ptr_flag_bitsILi8EEENSQ_INS5_IJNSA_ILi8EEESF_EEENS5_IJSF_SB_EEEEEEEvNS4_8identityESX_S17_vS18_EENS_8epilogue10collective18CollectiveEpilogueINS1A_23Sm100TmaWarpSpecializedILi1ELi1ELi32ELb0ELb0EEEJSG_NS5_IJNSQ_ISE_SB_EES1F_EEEaSH_aSH_NS1A_6fusion15FusionCallbacksIS1E_NS1H_17LinearCombinationIaiaiLNS_15FloatRoundStyleE2EEESG_S1G_JEEENS4_5SM1004TMEM4LOAD26SM100_TMEM_LOAD_16dp32b32xESX_NSY_INSZ_ILi2ELi4ELi3EEES12_NSQ_INS5_IJS13_SE_EEENS5_IJSE_SB_EEEEEEENS4_39AutoVectorizingCopyWithAssumedAlignmentILi128EEENS4_14SM90_TMA_STOREES1V_S1X_S1X_EEEvvEEEEvNT_6ParamsE)
        .other          _ZN7cutlass13device_kernelINS_4gemm6kernel13GemmUniversalIN4cute5tupleIJiiiiEEENS1_10collective13CollectiveMmaINS1_35MainloopSm100TmaUmmaWarpSpecializedILi5ELi2ELi4ENS5_IJNS4_1CILi1EEESB_SB_EEEEENS5_IJNSA_ILi64EEESE_NSA_ILi32EEEEEEaNS5_IJlSB_lEEEaSH_NS4_8TiledMMAINS4_8MMA_AtomIJNS4_15SM100_MMA_S8_SSIaaiLi64ELi64ELNS4_4UMMA5MajorE0ELSM_0ELNSL_8SaturateE0EEEEEENS4_6LayoutISC_NS5_IJNSA_ILi0EEESR_SR_EEEEENS5_IJNS4_10UnderscoreESU_SU_EEEEENS4_13SM90_TMA_LOADENS4_14ComposedLayoutINS4_7SwizzleILi1ELi4ELi3EEENS4_18smem_ptr_flag_bitsILi8EEENSQ_INS5_IJNSA_ILi8EEESF_EEENS5_IJSF_SB_EEEEEEEvNS4_8identityESX_S17_vS18_EENS_8epilogue10collective18CollectiveEpilogueINS1A_23Sm100TmaWarpSpecializedILi1ELi1ELi32ELb0ELb0EEEJSG_NS5_IJNSQ_ISE_SB_EES1F_EEEaSH_aSH_NS1A_6fusion15FusionCallbacksIS1E_NS1H_17LinearCombinationIaiaiLNS_15FloatRoundStyleE2EEESG_S1G_JEEENS4_5SM1004TMEM4LOAD26SM100_TMEM_LOAD_16dp32b32xESX_NSY_INSZ_ILi2ELi4ELi3EEES12_NSQ_INS5_IJS13_SE_EEENS5_IJSE_SB_EEEEEEENS4_39AutoVectorizingCopyWithAssumedAlignmentILi128EEENS4_14SM90_TMA_STOREES1V_S1X_S1X_EEEvvEEEEvNT_6ParamsE,@"STO_CUDA_ENTRY STV_DEFAULT"
_ZN7cutlass13device_kernelINS_4gemm6kernel13GemmUniversalIN4cute5tupleIJiiiiEEENS1_10collective13CollectiveMmaINS1_35MainloopSm100TmaUmmaWarpSpecializedILi5ELi2ELi4ENS5_IJNS4_1CILi1EEESB_SB_EEEEENS5_IJNSA_ILi64EEESE_NSA_ILi32EEEEEEaNS5_IJlSB_lEEEaSH_NS4_8TiledMMAINS4_8MMA_AtomIJNS4_15SM100_MMA_S8_SSIaaiLi64ELi64ELNS4_4UMMA5MajorE0ELSM_0ELNSL_8SaturateE0EEEEEENS4_6LayoutISC_NS5_IJNSA_ILi0EEESR_SR_EEEEENS5_IJNS4_10UnderscoreESU_SU_EEEEENS4_13SM90_TMA_LOADENS4_14ComposedLayoutINS4_7SwizzleILi1ELi4ELi3EEENS4_18smem_ptr_flag_bitsILi8EEENSQ_INS5_IJNSA_ILi8EEESF_EEENS5_IJSF_SB_EEEEEEEvNS4_8identityESX_S17_vS18_EENS_8epilogue10collective18CollectiveEpilogueINS1A_23Sm100TmaWarpSpecializedILi1ELi1ELi32ELb0ELb0EEEJSG_NS5_IJNSQ_ISE_SB_EES1F_EEEaSH_aSH_NS1A_6fusion15FusionCallbacksIS1E_NS1H_17LinearCombinationIaiaiLNS_15FloatRoundStyleE2EEESG_S1G_JEEENS4_5SM1004TMEM4LOAD26SM100_TMEM_LOAD_16dp32b32xESX_NSY_INSZ_ILi2ELi4ELi3EEES12_NSQ_INS5_IJS13_SE_EEENS5_IJSE_SB_EEEEEEENS4_39AutoVectorizingCopyWithAssumedAlignmentILi128EEENS4_14SM90_TMA_STOREES1V_S1X_S1X_EEEvvEEEEvNT_6ParamsE:
[----:B------:R-:W1:Y:S01]  /*0000*/  LDC R1, c[0x0][0x37c] ;  /* 0x0000df00ff017b82 */ /* 0x000e620000000800 */
[----:B------:R-:W2:Y:S01]  /*0010*/  S2R R103, SR_TID.X ;  /* 0x0000000000677919 */ /* 0x000ea20000002100 */
[----:B------:R-:W3:Y:S01]  /*0020*/  LDCU.64 UR4, c[0x0][0x890] ;  /* 0x00011200ff0477ac */ /* 0x000ee20008000a00 */
[----:B------:R-:W-:Y:S02]  /*0030*/  PRMT R98, RZ, 0x7610, R98 ;  /* 0x00007610ff627816 */ /* 0x000fe40000000062 */
[----:B------:R-:W-:Y:S01]  /*0040*/  ELECT P5, URZ, PT ;  /* 0x0000000000ff782f */ /* 0x000fe200038a0000 */
[----:B------:R-:W4:Y:S01]  /*0050*/  LDCU.64 UR40, c[0x0][0x358] ;  /* 0x00006b00ff2877ac */ /* 0x000f220008000a00 */
[----:B---3--:R-:W-:-:S04]  /*0060*/  UISETP.NE.U32.AND UP0, UPT, UR4, URZ, UPT ;  /* 0x000000ff0400728c */ /* 0x008fc8000bf05070 */
[----:B------:R-:W-:Y:S01]  /*0070*/  UISETP.NE.AND.EX UP0, UPT, UR5, URZ, UPT, UP0 ;  /* 0x000000ff0500728c */ /* 0x000fe2000bf05300 */
[----:B--2---:R-:W-:-:S05]  /*0080*/  SHF.R.U32.HI R106, RZ, 0x5, R103 ;  /* 0x00000005ff6a7819 */ /* 0x004fca0000011667 */
[----:B------:R-:W2:Y:S02]  /*0090*/  SHFL.IDX PT, R0, R106, RZ, 0x1f ;  /* 0x00001fff6a007589 */ /* 0x000ea400000e0000 */
[----:B--2---:R-:W-:Y:S01]  /*00a0*/  R2UR UR8, R0 ;  /* 0x00000000000872ca */ /* 0x004fe200000e0000 */
[----:B-1--4-:R-:W-:-:S14]  /*00b0*/  BRA.U UP0, `(.L_x_0) ;  /* 0x00000001002c7547 */ /* 0x012fdc000b800000 */
[----:B------:R-:W1:Y:S02]  /*00c0*/  LDCU.64 UR6, c[0x0][0x888] ;  /* 0x00011100ff0677ac */ /* 0x000e640008000a00 */
[----:B-1----:R-:W-:-:S04]  /*00d0*/  UISETP.NE.U32.AND UP0, UPT, UR6, URZ, UPT ;  /* 0x000000ff0600728c */ /* 0x002fc8000bf05070 */
[----:B------:R-:W-:-:S09]  /*00e0*/  UISETP.NE.AND.EX UP0, UPT, UR7, URZ, UPT, UP0 ;  /* 0x000000ff0700728c */ /* 0x000fd2000bf05300 */
[----:B------:R-:W-:Y:S05]  /*00f0*/  BRA.U !UP0, `(.L_x_1) ;  /* 0x0000000108107547 */ /* 0x000fea000b800000 */
[----:B------:R-:W1:Y:S02]  /*0100*/  LDC.64 R48, c[0x0][0x888] ;  /* 0x00022200ff307b82 */ /* 0x000e640000000a00 */
[----:B-1----:R1:W5:Y:S01]  /*0110*/  LDG.E R48, desc[UR40][R48.64] ;  /* 0x0000002830307981 */ /* 0x002362000c1e1900 */
[----:B------:R-:W-:Y:S01]  /*0120*/  HFMA2 R98, -RZ, RZ, 0, 5.9604644775390625e-08 ;  /* 0x00000001ff627431 */ /* 0x000fe200000001ff */
[----:B------:R-:W-:Y:S05]  /*0130*/  BRA `(.L_x_0) ;  /* 0x00000000000c7947 */ /* 0x000fea0003800000 */
.L_x_1:
[----:B------:R-:W1:Y:S01]  /*0140*/  LDCU UR6, c[0x0][0x880] ;  /* 0x00011000ff0677ac */ /* 0x000e620008000800 */
[----:B------:R-:W-:Y:S01]  /*0150*/  HFMA2 R98, -RZ, RZ, 0, 5.9604644775390625e-08 ;  /* 0x00000001ff627431 */ /* 0x000fe200000001ff */
[----:B-1----:R-:W-:-:S07]  /*0160*/  MOV R48, UR6 ;  /* 0x0000000600307c02 */ /* 0x002fce0008000f00 */
.L_x_0:
[----:B------:R-:W2:Y:S02]  /*0170*/  LDCU.64 UR6, c[0x0][0x8b0] ;  /* 0x00011600ff0677ac */ /* 0x000ea40008000a00 */
[----:B--2---:R-:W-:-:S04]  /*0180*/  UISETP.NE.U32.AND UP0, UPT, UR6, URZ, UPT ;  /* 0x000000ff0600728c */ /* 0x004fc8000bf05070 */
[----:B------:R-:W-:-:S09]  /*0190*/  UISETP.NE.AND.EX UP0, UPT, UR7, URZ, UPT, UP0 ;  /* 0x000000ff0700728c */ /* 0x000fd2000bf05300 */
[----:B------:R-:W-:Y:S05]  /*01a0*/  BRA.U UP0, `(.L_x_2) ;  /* 0x0000000100247547 */ /* 0x000fea000b800000 */
[----:B------:R-:W2:Y:S02]  /*01b0*/  LDCU.64 UR6, c[0x0][0x8a8] ;  /* 0x00011500ff0677ac */ /* 0x000ea40008000a00 */
[----:B--2---:R-:W-:-:S04]  /*01c0*/  UISETP.NE.U32.AND UP0, UPT, UR6, URZ, UPT ;  /* 0x000000ff0600728c */ /* 0x004fc8000bf05070 */
[----:B------:R-:W-:-:S09]  /*01d0*/  UISETP.NE.AND.EX UP0, UPT, UR7, URZ, UPT, UP0 ;  /* 0x000000ff0700728c */ /* 0x000fd2000bf05300 */
[----:B------:R-:W-:Y:S05]  /*01e0*/  BRA.U !UP0, `(.L_x_3) ;  /* 0x00000001080c7547 */ /* 0x000fea000b800000 */
[----:B------:R-:W2:Y:S02]  /*01f0*/  LDC.64 R2, c[0x0][0x8a8] ;  /* 0x00022a00ff027b82 */ /* 0x000ea40000000a00 */
[----:B--2---:R2:W5:Y:S01]  /*0200*/  LDG.E R47, desc[UR40][R2.64] ;  /* 0x00000028022f7981 */ /* 0x004562000c1e1900 */
[----:B------:R-:W-:Y:S05]  /*0210*/  BRA `(.L_x_2) ;  /* 0x0000000000087947 */ /* 0x000fea0003800000 */
.L_x_3:
[----:B------:R-:W2:Y:S02]  /*0220*/  LDCU UR6, c[0x0][0x8a0] ;  /* 0x00011400ff0677ac */ /* 0x000ea40008000800 */
[----:B--2---:R-:W-:Y:S02]  /*0230*/  MOV R47, UR6 ;  /* 0x00000006002f7c02 */ /* 0x004fe40008000f00 */
.L_x_2:
[----:B------:R-:W-:Y:S01]  /*0240*/  IMAD.U32 R0, RZ, RZ, UR8 ;  /* 0x00000008ff007e24 */ /* 0x000fe2000f8e00ff */
[----:B------:R-:W-:Y:S04]  /*0250*/  BSSY.RECONVERGENT B0, `(.L_x_4) ;  /* 0x000000c000007945 */ /* 0x000fe80003800200 */
[C---:B------:R-:W-:Y:S02]  /*0260*/  ISETP.NE.OR P1, PT, R0.reuse, 0x1, !P5 ;  /* 0x000000010000780c */ /* 0x040fe40006f25670 */
[----:B------:R-:W-:-:S11]  /*0270*/  ISETP.NE.OR P0, PT, R0, 0x3, !P5 ;  /* 0x000000030000780c */ /* 0x000fd60006f05670 */
[----:B------:R-:W-:Y:S05]  /*0280*/  @P1 BRA `(.L_x_5) ;  /* 0x0000000000201947 */ /* 0x000fea0003800000 */
[----:B------:R-:W3:Y:S02]  /*0290*/  LDCU.64 UR6, c[0x0][0x348] ;  /* 0x00006900ff0677ac */ /* 0x000ee40008000a00 */
[----:B---3--:R-:W-:Y:S02]  /*02a0*/  UIADD3 UR10, UP1, UPT, UR6, 0x80, URZ ;  /* 0x00000080060a7890 */ /* 0x008fe4000ff3e0ff */
[----:B------:R-:W-:Y:S02]  /*02b0*/  UIADD3 UR6, UP0, UPT, UR6, 0x180, URZ ;  /* 0x0000018006067890 */ /* 0x000fe4000ff1e0ff */
[----:B------:R-:W-:Y:S02]  /*02c0*/  UIADD3.X UR11, UPT, UPT, URZ, UR7, URZ, UP1, !UPT ;  /* 0x00000007ff0b7290 */ /* 0x000fe40008ffe4ff */
[----:B------:R-:W-:-:S07]  /*02d0*/  UIADD3.X UR7, UPT, UPT, URZ, UR7, URZ, UP0, !UPT ;  /* 0x00000007ff077290 */ /* 0x000fce00087fe4ff */
[----:B------:R3:W-:Y:S02]  /*02e0*/  UTMACCTL.PF [UR10] ;  /* 0x000000000a0079b9 */ /* 0x0007e40008040000 */
[----:B------:R3:W-:Y:S02]  /*02f0*/  UTMACCTL.PF [UR6] ;  /* 0x00000000060079b9 */ /* 0x0007e40008040000 */
[----:B---3--:R-:W-:Y:S01]  /*0300*/  NOP ;  /* 0x0000000000007918 */ /* 0x008fe20000000000 */
.L_x_5:
[----:B------:R-:W-:Y:S05]  /*0310*/  BSYNC.RECONVERGENT B0 ;  /* 0x0000000000007941 */ /* 0x000fea0003800200 */
.L_x_4:
[----:B------:R-:W-:Y:S04]  /*0320*/  BSSY.RECONVERGENT B0, `(.L_x_6) ;  /* 0x000000a000007945 */ /* 0x000fe80003800200 */
        /* <DEDUP_REMOVED lines=9> */
.L_x_7:
[----:B------:R-:W-:Y:S05]  /*03c0*/  BSYNC.RECONVERGENT B0 ;  /* 0x0000000000007941 */ /* 0x000fea0003800200 */
.L_x_6:
[----:B------:R-:W3:Y:S01]  /*03d0*/  LDCU.64 UR6, c[0x0][0x888] ;  /* 0x00011100ff0677ac */ /* 0x000ee20008000a00 */
[----:B------:R-:W-:Y:S02]  /*03e0*/  UISETP.EQ.U32.AND UP1, UPT, UR4, URZ, UPT ;  /* 0x000000ff0400728c */ /* 0x000fe4000bf22070 */
[----:B------:R-:W-:Y:S02]  /*03f0*/  UPLOP3.LUT UP2, UPT, UPT, UPT, UPT, 0x80, 0x8 ;  /* 0x000000000008789c */ /* 0x000fe40003f4f070 */
[----:B---3--:R-:W-:-:S04]  /*0400*/  UISETP.NE.U32.AND UP0, UPT, UR6, URZ, UPT ;  /* 0x000000ff0600728c */ /* 0x008fc8000bf05070 */
[----:B------:R-:W-:-:S04]  /*0410*/  UISETP.NE.AND.EX UP0, UPT, UR7, URZ, UPT, UP0 ;  /* 0x000000ff0700728c */ /* 0x000fc8000bf05300 */
[----:B------:R-:W-:-:S04]  /*0420*/  UISETP.EQ.OR.EX UP3, UPT, UR5, URZ, !UP0, UP1 ;  /* 0x000000ff0500728c */ /* 0x000fc8000c762710 */
[----:B------:R-:W-:-:S05]  /*0430*/  UP2UR UR44, UPR, URZ, 0x8 ;  /* 0x00000008ff2c7883 */ /* 0x000fca0008000000 */
[----:B------:R-:W-:Y:S07]  /*0440*/  BRA.U !UP3, `(.L_x_8) ;  /* 0x000000010b207547 */ /* 0x000fee000b800000 */
[----:B-----5:R-:W-:Y:S01]  /*0450*/  R2UR UR6, R48 ;  /* 0x00000000300672ca */ /* 0x020fe200000e0000 */
[----:B------:R-:W-:Y:S02]  /*0460*/  UISETP.NE.U32.AND UP2, UPT, UR4, URZ, UPT ;  /* 0x000000ff0400728c */ /* 0x000fe4000bf45070 */
[----:B------:R-:W-:Y:S02]  /*0470*/  USEL UR4, URZ, 0xffffffff, UP0 ;  /* 0xffffffffff047887 */ /* 0x000fe40008000000 */
[----:B------:R-:W-:-:S08]  /*0480*/  UISETP.NE.AND.EX UP2, UPT, UR5, URZ, UPT, UP2 ;  /* 0x000000ff0500728c */ /* 0x000fd0000bf45320 */
[----:B------:R-:W-:-:S04]  /*0490*/  UISETP.NE.AND UP1, UPT, UR6, URZ, UPT ;  /* 0x000000ff0600728c */ /* 0x000fc8000bf25270 */
[----:B------:R-:W-:-:S04]  /*04a0*/  @!UP2 USEL UR4, URZ, 0xffffffff, UP1 ;  /* 0xffffffffff04a887 */ /* 0x000fc80008800000 */
[----:B------:R-:W-:-:S04]  /*04b0*/  ULOP3.LUT UR4, UR4, 0x1, URZ, 0xc0, !UPT ;  /* 0x0000000104047892 */ /* 0x000fc8000f8ec0ff */
[----:B------:R-:W-:-:S11]  /*04c0*/  UISETP.NE.U32.AND UP2, UPT, UR4, 0x1, UPT ;  /* 0x000000010400788c */ /* 0x000fd6000bf45070 */
.L_x_8:
[----:B--2---:R-:W2:Y:S01]  /*04d0*/  SHFL.IDX PT, R2, R106, RZ, 0x1f ;  /* 0x00001fff6a027589 */ /* 0x004ea200000e0000 */
[----:B------:R-:W-:-:S04]  /*04e0*/  UISETP.NE.AND UP1, UPT, UR8, 0x2, UPT ;  /* 0x000000020800788c */ /* 0x000fc8000bf25270 */
[----:B------:R-:W-:Y:S01]  /*04f0*/  USEL UR13, URZ, 0x1, UP1 ;  /* 0x00000001ff0d7887 */ /* 0x000fe20008800000 */
[----:B--2---:R-:W-:-:S13]  /*0500*/  ISETP.NE.AND P0, PT, R2, RZ, PT ;  /* 0x000000ff0200720c */ /* 0x004fda0003f05270 */
[----:B------:R-:W-:Y:S05]  /*0510*/  @P0 BRA `(.L_x_9) ;  /* 0x0000000000500947 */ /* 0x000fea0003800000 */
[----:B------:R-:W2:Y:S01]  /*0520*/  S2UR UR5, SR_CgaCtaId ;  /* 0x00000000000579c3 */ /* 0x000ea20000008800 */
[----:B------:R-:W-:Y:S01]  /*0530*/  UMOV UR6, 0x400 ;  /* 0x0000040000067882 */ /* 0x000fe20000000000 */
[----:B------:R-:W-:Y:S01]  /*0540*/  UMOV UR4, 0x1 ;  /* 0x0000000100047882 */ /* 0x000fe20000000000 */
[----:B------:R-:W-:Y:S01]  /*0550*/  ELECT P0, URZ, PT ;  /* 0x0000000000ff782f */ /* 0x000fe20003800000 */
[----:B--2---:R-:W-:Y:S02]  /*0560*/  ULEA UR5, UR5, UR6, 0x18 ;  /* 0x0000000605057291 */ /* 0x004fe4000f8ec0ff */
[----:B------:R-:W-:-:S04]  /*0570*/  UIADD3 UR6, UPT, UPT, -UR4, 0x100000, URZ ;  /* 0x0010000004067890 */ /* 0x000fc8000fffe1ff */
[----:B------:R-:W-:Y:S02]  /*0580*/  USHF.L.U32 UR7, UR6, 0xb, URZ ;  /* 0x0000000b06077899 */ /* 0x000fe400080006ff */
[----:B------:R-:W-:Y:S01]  /*0590*/  USHF.L.U32 UR6, UR6, 0x1, URZ ;  /* 0x0000000106067899 */ /* 0x000fe200080006ff */
[----:B------:R-:W2:Y:S11]  /*05a0*/  FENCE.VIEW.ASYNC.S ;  /* 0x00000000000073c6 */ /* 0x000eb60000000000 */
[----:B--2---:R2:W3:Y:S01]  /*05b0*/  SYNCS.EXCH.64 URZ, [UR5], UR6 ;  /* 0x0000000605ff75b2 */ /* 0x0044e20008000100 */
[----:B------:R2:W4:Y:S01]  /*05c0*/  SYNCS.EXCH.64 URZ, [UR5+0x28], UR6 ;  /* 0x0000280605ff75b2 */ /* 0x0005220008000100 */
[----:B------:R2:W1:Y:S01]  /*05d0*/  SYNCS.EXCH.64 URZ, [UR5+0x8], UR6 ;  /* 0x0000080605ff75b2 */ /* 0x0004620008000100 */
[----:B------:R2:W1:Y:S01]  /*05e0*/  SYNCS.EXCH.64 URZ, [UR5+0x30], UR6 ;  /* 0x0000300605ff75b2 */ /* 0x0004620008000100 */
[----:B------:R2:W1:Y:S01]  /*05f0*/  SYNCS.EXCH.64 URZ, [UR5+0x10], UR6 ;  /* 0x0000100605ff75b2 */ /* 0x0004620008000100 */
[----:B------:R2:W1:Y:S01]  /*0600*/  SYNCS.EXCH.64 URZ, [UR5+0x38], UR6 ;  /* 0x0000380605ff75b2 */ /* 0x0004620008000100 */
[----:B------:R2:W1:Y:S01]  /*0610*/  SYNCS.EXCH.64 URZ, [UR5+0x18], UR6 ;  /* 0x0000180605ff75b2 */ /* 0x0004620008000100 */
[----:B------:R2:W1:Y:S01]  /*0620*/  SYNCS.EXCH.64 URZ, [UR5+0x40], UR6 ;  /* 0x0000400605ff75b2 */ /* 0x0004620008000100 */
[----:B------:R2:W1:Y:S01]  /*0630*/  SYNCS.EXCH.64 URZ, [UR5+0x20], UR6 ;  /* 0x0000200605ff75b2 */ /* 0x0004620008000100 */
[----:B------:R2:W1:Y:S01]  /*0640*/  SYNCS.EXCH.64 URZ, [UR5+0x48], UR6 ;  /* 0x0000480605ff75b2 */ /* 0x0004620008000100 */
[----:B------:R-:W-:Y:S01]  /*0650*/  NOP ;  /* 0x0000000000007918 */ /* 0x000fe20000000000 */
.L_x_9:
[----:B------:R-:W2:Y:S01]  /*0660*/  SHFL.IDX PT, R2, R106, RZ, 0x1f ;  /* 0x00001fff6a027589 */ /* 0x000ea200000e0000 */
[----:B------:R-:W-:Y:S01]  /*0670*/  NOP ;  /* 0x0000000000007918 */ /* 0x000fe20000000000 */
[----:B--2---:R-:W-:-:S13]  /*0680*/  ISETP.NE.AND P0, PT, R2, 0x1, PT ;  /* 0x000000010200780c */ /* 0x004fda0003f05270 */
[----:B------:R-:W-:Y:S05]  /*0690*/  @P0 BRA `(.L_x_10) ;  /* 0x0000000000400947 */ /* 0x000fea0003800000 */
[----:B------:R-:W2:Y:S01]  /*06a0*/  S2UR UR6, SR_CgaCtaId ;  /* 0x00000000000679c3 */ /* 0x000ea20000008800 */
[----:B------:R-:W-:Y:S01]  /*06b0*/  UMOV UR7, 0x400 ;  /* 0x0000040000077882 */ /* 0x000fe20000000000 */
[----:B------:R-:W-:Y:S01]  /*06c0*/  UMOV UR5, 0x20 ;  /* 0x0000002000057882 */ /* 0x000fe20000000000 */
[----:B------:R-:W-:Y:S01]  /*06d0*/  UMOV UR4, 0x80 ;  /* 0x0000008000047882 */ /* 0x000fe20000000000 */
[----:B------:R-:W-:-:S04]  /*06e0*/  UIADD3 UR10, UPT, UPT, -UR5, 0x100000, URZ ;  /* 0x00100000050a7890 */ /* 0x000fc8000fffe1ff */
[----:B------:R-:W-:Y:S02]  /*06f0*/  USHF.L.U32 UR11, UR10, 0xb, URZ ;  /* 0x0000000b0a0b7899 */ /* 0x000fe400080006ff */
[----:B------:R-:W-:Y:S02]  /*0700*/  USHF.L.U32 UR10, UR10, 0x1, URZ ;  /* 0x000000010a0a7899 */ /* 0x000fe400080006ff */
[----:B------:R-:W-:-:S04]  /*0710*/  UIADD3 UR4, UPT, UPT, -UR4, 0x100000, URZ ;  /* 0x0010000004047890 */ /* 0x000fc8000fffe1ff */
[----:B------:R-:W-:Y:S02]  /*0720*/  USHF.L.U32 UR5, UR4, 0xb, URZ ;  /* 0x0000000b04057899 */ /* 0x000fe400080006ff */
[----:B------:R-:W-:Y:S01]  /*0730*/  USHF.L.U32 UR4, UR4, 0x1, URZ ;  /* 0x0000000104047899 */ /* 0x000fe200080006ff */
[----:B------:R-:W-:Y:S01]  /*0740*/  ELECT P0, URZ, PT ;  /* 0x0000000000ff782f */ /* 0x000fe20003800000 */
[----:B--2---:R-:W-:Y:S01]  /*0750*/  ULEA UR6, UR6, UR7, 0x18 ;  /* 0x0000000706067291 */ /* 0x004fe2000f8ec0ff */
[----:B------:R-:W2:Y:S11]  /*0760*/  FENCE.VIEW.ASYNC.S ;  /* 0x00000000000073c6 */ /* 0x000eb60000000000 */
[----:B--2---:R2:W1:Y:S01]  /*0770*/  SYNCS.EXCH.64 URZ, [UR6+0x50], UR10 ;  /* 0x0000500a06ff75b2 */ /* 0x0044620008000100 */
[----:B------:R2:W1:Y:S01]  /*0780*/  SYNCS.EXCH.64 URZ, [UR6+0x58], UR4 ;  /* 0x0000580406ff75b2 */ /* 0x0004620008000100 */
[----:B------:R-:W-:Y:S01]  /*0790*/  NOP ;  /* 0x0000000000007918 */ /* 0x000fe20000000000 */
.L_x_10:
[----:B------:R-:W3:Y:S01]  /*07a0*/  SHFL.IDX PT, R2, R106, RZ, 0x1f ;  /* 0x00001fff6a027589 */ /* 0x000ee200000e0000 */
[----:B------:R-:W-:Y:S01]  /*07b0*/  NOP ;  /* 0x0000000000007918 */ /* 0x000fe20000000000 */
[----:B---3--:R-:W-:-:S13]  /*07c0*/  ISETP.NE.AND P0, PT, R2, 0x3, PT ;  /* 0x000000030200780c */ /* 0x008fda0003f05270 */
[----:B------:R-:W-:Y:S05]  /*07d0*/  @P0 BRA `(.L_x_11) ;  /* 0x0000000000300947 */ /* 0x000fea0003800000 */
[----:B--2---:R-:W2:Y:S01]  /*07e0*/  S2UR UR5, SR_CgaCtaId ;  /* 0x00000000000579c3 */ /* 0x004ea20000008800 */
        /* <DEDUP_REMOVED lines=8> */
[----:B--2---:R3:W2:Y:S01]  /*0870*/  SYNCS.EXCH.64 URZ, [UR5+0x60], UR6 ;  /* 0x0000600605ff75b2 */ /* 0x0046a20008000100 */
[----:B------:R3:W1:Y:S02]  /*0880*/  SYNCS.EXCH.64 URZ, [UR5+0x68], UR6 ;  /* 0x0000680605ff75b2 */ /* 0x0006640008000100 */
[----:B---3--:R-:W-:Y:S01]  /*0890*/  NOP ;  /* 0x0000000000007918 */ /* 0x008fe20000000000 */
.L_x_11:
[----:B------:R-:W3:Y:S01]  /*08a0*/  SHFL.IDX PT, R2, R106, RZ, 0x1f ;  /* 0x00001fff6a027589 */ /* 0x000ee200000e0000 */
[----:B------:R-:W-:Y:S01]  /*08b0*/  NOP ;  /* 0x0000000000007918 */ /* 0x000fe20000000000 */
[----:B---3--:R-:W-:-:S13]  /*08c0*/  ISETP.NE.AND P0, PT, R2, 0x4, PT ;  /* 0x000000040200780c */ /* 0x008fda0003f05270 */
[----:B------:R-:W-:Y:S05]  /*08d0*/  @P0 BRA `(.L_x_12) ;  /* 0x00000000004c0947 */ /* 0x000fea0003800000 */
[----:B--2---:R-:W2:Y:S01]  /*08e0*/  S2UR UR5, SR_CgaCtaId ;  /* 0x00000000000579c3 */ /* 0x004ea20000008800 */
[----:B------:R-:W-:Y:S01]  /*08f0*/  UMOV UR7, 0x100 ;  /* 0x0000010000077882 */ /* 0x000fe20000000000 */
[----:B------:R-:W-:Y:S01]  /*0900*/  UMOV UR6, 0x400 ;  /* 0x0000040000067882 */ /* 0x000fe20000000000 */
[----:B------:R-:W-:Y:S01]  /*0910*/  USEL UR7, UR7, 0xe0, UP2 ;  /* 0x000000e007077887 */ /* 0x000fe20009000000 */
[----:B------:R-:W-:Y:S01]  /*0920*/  UMOV UR4, 0x1 ;  /* 0x0000000100047882 */ /* 0x000fe20000000000 */
[----:B------:R-:W-:Y:S01]  /*0930*/  ELECT P0, URZ, PT ;  /* 0x0000000000ff782f */ /* 0x000fe20003800000 */
[----:B------:R-:W-:-:S04]  /*0940*/  UIADD3 UR10, UPT, UPT, -UR4, 0x100000, URZ ;  /* 0x00100000040a7890 */ /* 0x000fc8000fffe1ff */
[----:B------:R-:W-:Y:S02]  /*0950*/  USHF.L.U32 UR11, UR10, 0xb, URZ ;  /* 0x0000000b0a0b7899 */ /* 0x000fe400080006ff */
[----:B------:R-:W-:Y:S02]  /*0960*/  USHF.L.U32 UR10, UR10, 0x1, URZ ;  /* 0x000000010a0a7899 */ /* 0x000fe400080006ff */
[----:B--2---:R-:W-:Y:S02]  /*0970*/  ULEA UR5, UR5, UR6, 0x18 ;  /* 0x0000000605057291 */ /* 0x004fe4000f8ec0ff */
[----:B------:R-:W-:-:S04]  /*0980*/  UIADD3 UR6, UPT, UPT, -UR7, 0x100000, URZ ;  /* 0x0010000007067890 */ /* 0x000fc8000fffe1ff */
[----:B------:R-:W-:Y:S02]  /*0990*/  USHF.L.U32 UR7, UR6, 0xb, URZ ;  /* 0x0000000b06077899 */ /* 0x000fe400080006ff */
[----:B------:R-:W-:Y:S01]  /*09a0*/  USHF.L.U32 UR6, UR6, 0x1, URZ ;  /* 0x0000000106067899 */ /* 0x000fe200080006ff */
[----:B------:R-:W2:Y:S03]  /*09b0*/  FENCE.VIEW.ASYNC.S ;  /* 0x00000000000073c6 */ /* 0x000ea60000000000 */
[----:B--2---:R3:W2:Y:S08]  /*09c0*/  SYNCS.EXCH.64 URZ, [UR5+0x70], UR10 ;  /* 0x0000700a05ff75b2 */ /* 0x0046b00008000100 */
[----:B------:R3:W1:Y:S01]  /*09d0*/  SYNCS.EXCH.64 URZ, [UR5+0x80], UR6 ;  /* 0x0000800605ff75b2 */ /* 0x0006620008000100 */
[----:B------:R3:W1:Y:S01]  /*09e0*/  SYNCS.EXCH.64 URZ, [UR5+0x78], UR10 ;  /* 0x0000780a05ff75b2 */ /* 0x0006620008000100 */
[----:B------:R3:W1:Y:S02]  /*09f0*/  SYNCS.EXCH.64 URZ, [UR5+0x88], UR6 ;  /* 0x0000880605ff75b2 */ /* 0x0006640008000100 */
[----:B---3--:R-:W-:Y:S01]  /*0a00*/  NOP ;  /* 0x0000000000007918 */ /* 0x008fe20000000000 */
.L_x_12:
[----:B------:R-:W3:Y:S01]  /*0a10*/  SHFL.IDX PT, R2, R106, RZ, 0x1f ;  /* 0x00001fff6a027589 */ /* 0x000ee200000e0000 */
[----:B------:R-:W-:Y:S01]  /*0a20*/  NOP ;  /* 0x0000000000007918 */ /* 0x000fe20000000000 */
[----:B---3--:R-:W-:-:S13]  /*0a30*/  ISETP.NE.AND P0, PT, R2, 0x5, PT ;  /* 0x000000050200780c */ /* 0x008fda0003f05270 */
[----:B------:R-:W-:Y:S05]  /*0a40*/  @P0 BRA `(.L_x_13) ;  /* 0x0000000000580947 */ /* 0x000fea0003800000 */
[----:B--2---:R-:W2:Y:S01]  /*0a50*/  S2UR UR6, SR_CgaCtaId ;  /* 0x00000000000679c3 */ /* 0x004ea20000008800 */
        /* <DEDUP_REMOVED lines=12> */
[----:B--2---:R3:W2:Y:S01]  /*0b20*/  SYNCS.EXCH.64 URZ, [UR6+0x90], UR10 ;  /* 0x0000900a06ff75b2 */ /* 0x0046a20008000100 */
[----:B------:R3:W1:Y:S01]  /*0b30*/  SYNCS.EXCH.64 URZ, [UR6+0xb0], UR4 ;  /* 0x0000b00406ff75b2 */ /* 0x0006620008000100 */
[----:B------:R3:W1:Y:S01]  /*0b40*/  SYNCS.EXCH.64 URZ, [UR6+0x98], UR10 ;  /* 0x0000980a06ff75b2 */ /* 0x0006620008000100 */
[----:B------:R3:W1:Y:S01]  /*0b50*/  SYNCS.EXCH.64 URZ, [UR6+0xb8], UR4 ;  /* 0x0000b80406ff75b2 */ /* 0x0006620008000100 */
[----:B------:R3:W1:Y:S01]  /*0b60*/  SYNCS.EXCH.64 URZ, [UR6+0xa0], UR10 ;  /* 0x0000a00a06ff75b2 */ /* 0x0006620008000100 */
[----:B------:R3:W1:Y:S01]  /*0b70*/  SYNCS.EXCH.64 URZ, [UR6+0xc0], UR4 ;  /* 0x0000c00406ff75b2 */ /* 0x0006620008000100 */
[----:B------:R3:W1:Y:S01]  /*0b80*/  SYNCS.EXCH.64 URZ, [UR6+0xa8], UR10 ;  /* 0x0000a80a06ff75b2 */ /* 0x0006620008000100 */
[----:B------:R3:W1:Y:S02]  /*0b90*/  SYNCS.EXCH.64 URZ, [UR6+0xc8], UR4 ;  /* 0x0000c80406ff75b2 */ /* 0x0006640008000100 */
[----:B---3--:R-:W-:Y:S01]  /*0ba0*/  NOP ;  /* 0x0000000000007918 */ /* 0x008fe20000000000 */
.L_x_13:
        /* <DEDUP_REMOVED lines=14> */
[----:B------:R3:W1:Y:S01]  /*0c90*/  SYNCS.EXCH.64 URZ, [UR5+0xe0], UR6 ;  /* 0x0000e00605ff75b2 */ /* 0x0006620008000100 */
[----:B------:R3:W1:Y:S01]  /*0ca0*/  SYNCS.EXCH.64 URZ, [UR5+0xd8], UR6 ;  /* 0x0000d80605ff75b2 */ /* 0x0006620008000100 */
[----:B------:R3:W1:Y:S02]  /*0cb0*/  SYNCS.EXCH.64 URZ, [UR5+0xe8], UR6 ;  /* 0x0000e80605ff75b2 */ /* 0x0006640008000100 */
[----:B---3--:R-:W-:Y:S01]  /*0cc0*/  NOP ;  /* 0x0000000000007918 */ /* 0x008fe20000000000 */
.L_x_14:
[----:B--2---:R-:W2:Y:S01]  /*0cd0*/  S2UR UR5, SR_CTAID.X ;  /* 0x00000000000579c3 */ /* 0x004ea20000002500 */
[----:B------:R-:W-:-:S05]  /*0ce0*/  CS2R.32 R99, SR_CgaSize ;  /* 0x0000000000637805 */ /* 0x000fca0000008a00 */
[----:B------:R-:W-:-:S05]  /*0cf0*/  IMAD R99, R99, -0xa0, RZ ;  /* 0xffffff6063637824 */ /* 0x000fca00078e02ff */
[----:B------:R-:W-:-:S14]  /*0d00*/  R2UR UR7, R99 ;  /* 0x00000000630772ca */ /* 0x000fdc00000e0000 */
[----:B------:R-:W3:Y:S01]  /*0d10*/  LDCU UR7, c[0x0][UR7+0x2b0] ;  /* 0x00005600070777ac */ /* 0x000ee20008000800 */
[----:B------:R-:W-:Y:S01]  /*0d20*/  NOP ;  /* 0x0000000000007918 */ /* 0x000fe20000000000 */
[----:B------:R-:W-:-:S05]  /*0d30*/  CS2R.32 R99, SR_CgaSize ;  /* 0x0000000000637805 */ /* 0x000fca0000008a00 */
[----:B------:R-:W-:-:S05]  /*0d40*/  IMAD R99, R99, -0xa0, RZ ;  /* 0xffffff6063637824 */ /* 0x000fca00078e02ff */
[----:B------:R-:W-:-:S14]  /*0d50*/  R2UR UR6, R99 ;  /* 0x00000000630672ca */ /* 0x000fdc00000e0000 */
[----:B------:R-:W4:Y:S01]  /*0d60*/  LDCU UR6, c[0x0][UR6+0x2b4] ;  /* 0x00005680060677ac */ /* 0x000f220008000800 */
[----:B------:R-:W1:Y:S08]  /*0d70*/  S2UR UR4, SR_CTAID.Y ;  /* 0x00000000000479c3 */ /* 0x000e700000002600 */
[----:B------:R-:W4:Y:S01]  /*0d80*/  LDC R9, c[0x0][0xb24] ;  /* 0x0002c900ff097b82 */ /* 0x000f220000000800 */
[----:B--2---:R-:W-:-:S02]  /*0d90*/  I2FP.F32.U32 R5, UR5 ;  /* 0x0000000500057c45 */ /* 0x004fc40008201000 */
[----:B------:R-:W-:-:S05]  /*0da0*/  CS2R.32 R3, SR_CgaSize ;  /* 0x0000000000037805 */ /* 0x000fca0000008a00 */
[----:B------:R-:W-:-:S06]  /*0db0*/  IMAD R3, R3, -0xa0, RZ ;  /* 0xffffff6003037824 */ /* 0x000fcc00078e02ff */
[----:B------:R-:W2:Y:S01]  /*0dc0*/  LDC R3, c[0x0][R3+0x2a0] ;  /* 0x0000a80003037b82 */ /* 0x000ea20000000800 */
[----:B------:R-:W-:Y:S01]  /*0dd0*/  MOV R99, UR5 ;  /* 0x0000000500637c02 */ /* 0x000fe20008000f00 */
[----:B---3--:R-:W-:Y:S01]  /*0de0*/  FMUL R5, R5, UR7 ;  /* 0x0000000705057c20 */ /* 0x008fe20008400000 */
[----:B-1----:R-:W-:Y:S02]  /*0df0*/  I2FP.F32.U32 R4, UR4 ;  /* 0x0000000400047c45 */ /* 0x002fe40008201000 */
[----:B------:R-:W-:-:S05]  /*0e00*/  CS2R.32 R2, SR_CgaSize ;  /* 0x0000000000027805 */ /* 0x000fca0000008a00 */
[----:B------:R-:W-:-:S06]  /*0e10*/  IMAD R2, R2, -0xa0, RZ ;  /* 0xffffff6002027824 */ /* 0x000fcc00078e02ff */
[----:B------:R-:W1:Y:S01]  /*0e20*/  LDC R2, c[0x0][R2+0x2a4] ;  /* 0x0000a90002027b82 */ /* 0x000e620000000800 */
[----:B------:R-:W3:Y:S01]  /*0e30*/  F2I.U32.TRUNC.NTZ R96, R5 ;  /* 0x0000000500607305 */ /* 0x000ee2000020f000 */
[----:B------:R-:W-:Y:S01]  /*0e40*/  MOV R97, UR4 ;  /* 0x0000000400617c02 */ /* 0x000fe20008000f00 */
[----:B----4-:R-:W-:-:S05]  /*0e50*/  FMUL R4, R4, UR6 ;  /* 0x0000000604047c20 */ /* 0x010fca0008400000 */
[----:B------:R-:W-:Y:S01]  /*0e60*/  BAR.SYNC.DEFER_BLOCKING 0x0 ;  /* 0x0000000000007b1d */ /* 0x000fe20000010000 */
[----:B------:R-:W-:-:S05]  /*0e70*/  ISETP.GE.AND P0, PT, R9, 0x1, PT ;  /* 0x000000010900780c */ /* 0x000fca0003f06270 */
[----:B------:R-:W4:Y:S02]  /*0e80*/  F2I.U32.TRUNC.NTZ R81, R4 ;  /* 0x0000000400517305 */ /* 0x000f24000020f000 */
[----:B------:R-:W1:Y:S01]  /*0e90*/  S2UR UR36, SR_CTAID.Z ;  /* 0x00000000002479c3 */ /* 0x000e620000002700 */
[----:B---3--:R-:W-:-:S05]  /*0ea0*/  IADD3 R96, PT, PT, -R96, RZ, RZ ;  /* 0x000000ff60607210 */ /* 0x008fca0007ffe1ff */
[----:B--2---:R-:W-:Y:S01]  /*0eb0*/  IMAD R96, R3, R96, UR5 ;  /* 0x0000000503607e24 */ /* 0x004fe2000f8e0260 */
[----:B----4-:R-:W-:-:S05]  /*0ec0*/  IADD3 R81, PT, PT, -R81, RZ, RZ ;  /* 0x000000ff51517210 */ /* 0x010fca0007ffe1ff */
[----:B-1----:R-:W-:Y:S01]  /*0ed0*/  IMAD R81, R2, R81, UR4 ;  /* 0x0000000402517e24 */ /* 0x002fe2000f8e0251 */
[----:B------:R-:W-:Y:S06]  /*0ee0*/  @!P0 BRA `(.L_x_15) ;  /* 0x0000000000b88947 */ /* 0x000fec0003800000 */
[----:B------:R-:W1:Y:S01]  /*0ef0*/  LDC.64 R4, c[0x0][0xb18] ;  /* 0x0002c600ff047b82 */ /* 0x000e620000000a00 */
[----:B------:R-:W-:-:S07]  /*0f00*/  ISETP.NE.AND P0, PT, R9, 0x1, PT ;  /* 0x000000010900780c */ /* 0x000fce0003f05270 */
[----:B------:R-:W2:Y:S08]  /*0f10*/  LDC R10, c[0x0][0xb0c] ;  /* 0x0002c300ff0a7b82 */ /* 0x000eb00000000800 */
[----:B------:R-:W3:Y:S08]  /*0f20*/  LDC R11, c[0x0][0x370] ;  /* 0x0000dc00ff0b7b82 */ /* 0x000ef00000000800 */
[----:B------:R-:W4:Y:S01]  /*0f30*/  LDC R12, c[0x0][0x374] ;  /* 0x0000dd00ff0c7b82 */ /* 0x000f220000000800 */
[----:B-1----:R-:W-:-:S07]  /*0f40*/  ISETP.NE.AND P1, PT, R4, 0x1, PT ;  /* 0x000000010400780c */ /* 0x002fce0003f25270 */
[----:B------:R-:W3:Y:S01]  /*0f50*/  LDC.64 R6, c[0x0][0xb10] ;  /* 0x0002c400ff067b82 */ /* 0x000ee20000000a00 */
[----:B--2---:R-:W-:-:S07]  /*0f60*/  ISETP.NE.AND P2, PT, R10, 0x1, PT ;  /* 0x000000010a00780c */ /* 0x004fce0003f45270 */
[----:B------:R-:W1:Y:S08]  /*0f70*/  LDC R8, c[0x0][0xb20] ;  /* 0x0002c800ff087b82 */ /* 0x000e700000000800 */
[----:B------:R-:W2:Y:S01]  /*0f80*/  LDC.64 R2, c[0x0][0xb28] ;  /* 0x0002ca00ff027b82 */ /* 0x000ea20000000a00 */
[----:B----4-:R-:W-:-:S04]  /*0f90*/  IMAD.HI.U32 R13, R12, R5, RZ ;  /* 0x000000050c0d7227 */ /* 0x010fc800078e00ff */
[----:B------:R-:W-:-:S04]  /*0fa0*/  IMAD.HI.U32 R5, R97, R5, RZ ;  /* 0x0000000561057227 */ /* 0x000fc800078e00ff */
[----:B---3--:R-:W-:-:S04]  /*0fb0*/  IMAD.HI.U32 R14, R11, R6, RZ ;  /* 0x000000060b0e7227 */ /* 0x008fc800078e00ff */
[----:B------:R-:W-:Y:S01]  /*0fc0*/  IMAD.HI.U32 R16, R99, R6, RZ ;  /* 0x0000000663107227 */ /* 0x000fe200078e00ff */
[-C--:B------:R-:W-:Y:S02]  /*0fd0*/  @P2 SHF.R.U32.HI R11, RZ, R7.reuse, R14 ;  /* 0x00000007ff0b2219 */ /* 0x080fe4000001160e */
[-C--:B-1----:R-:W-:Y:S02]  /*0fe0*/  @P1 SHF.R.U32.HI R12, RZ, R8.reuse, R13 ;  /* 0x00000008ff0c1219 */ /* 0x082fe4000001160d */
[----:B------:R-:W-:Y:S02]  /*0ff0*/  SHF.R.U32.HI R8, RZ, R8, R5 ;  /* 0x00000008ff087219 */ /* 0x000fe40000011605 */
[----:B------:R-:W-:Y:S02]  /*1000*/  SHF.R.U32.HI R16, RZ, R7, R16 ;  /* 0x00000007ff107219 */ /* 0x000fe40000011610 */
[----:B------:R-:W-:Y:S01]  /*1010*/  SEL R5, R97, R8, !P1 ;  /* 0x0000000861057207 */ /* 0x000fe20004800000 */
[----:B--2---:R-:W-:Y:S01]  /*1020*/  IMAD.HI.U32 R14, R12, R2, RZ ;  /* 0x000000020c0e7227 */ /* 0x004fe200078e00ff */
[----:B------:R-:W-:-:S03]  /*1030*/  SEL R7, R99, R16, !P2 ;  /* 0x0000001063077207 */ /* 0x000fc60005000000 */
[----:B------:R-:W-:Y:S01]  /*1040*/  IMAD.HI.U32 R6, R11, R2, RZ ;  /* 0x000000020b067227 */ /* 0x000fe200078e00ff */
[----:B------:R-:W-:-:S04]  /*1050*/  @P0 SHF.R.U32.HI R12, RZ, R3, R14 ;  /* 0x00000003ff0c0219 */ /* 0x000fc8000001160e */
[----:B------:R-:W-:Y:S01]  /*1060*/  @P0 SHF.R.U32.HI R11, RZ, R3, R6 ;  /* 0x00000003ff0b0219 */ /* 0x000fe20000011606 */
[----:B------:R-:W-:-:S04]  /*1070*/  IMAD R12, R12, R9, RZ ;  /* 0x000000090c0c7224 */ /* 0x000fc800078e02ff */
[----:B------:R-:W-:Y:S01]  /*1080*/  IMAD R6, R11, R9, RZ ;  /* 0x000000090b067224 */ /* 0x000fe200078e02ff */
[----:B------:R-:W-:-:S04]  /*1090*/  ISETP.GE.AND P1, PT, R5, R12, PT ;  /* 0x0000000c0500720c */ /* 0x000fc80003f26270 */
[----:B------:R-:W-:Y:S01]  /*10a0*/  ISETP.GE.OR P1, PT, R7, R6, P1 ;  /* 0x000000060700720c */ /* 0x000fe20000f26670 */
[----:B------:R-:W-:-:S05]  /*10b0*/  IMAD.HI.U32 R6, R5, R2, RZ ;  /* 0x0000000205067227 */ /* 0x000fca00078e00ff */
[----:B------:R-:W-:-:S04]  /*10c0*/  SHF.R.U32.HI R6, RZ, R3, R6 ;  /* 0x00000003ff067219 */ /* 0x000fc80000011606 */
[----:B------:R-:W-:-:S03]  /*10d0*/  SEL R6, R5, R6, !P0 ;  /* 0x0000000605067207 */ /* 0x000fc60004000000 */
[----:B------:R-:W-:Y:S01]  /*10e0*/  @!P1 IMAD.HI.U32 R8, R7, R2, RZ ;  /* 0x0000000207089227 */ /* 0x000fe200078e00ff */
[----:B------:R-:W-:-:S04]  /*10f0*/  IADD3 R2, PT, PT, -R6, RZ, RZ ;  /* 0x000000ff06027210 */ /* 0x000fc80007ffe1ff */
[----:B------:R-:W-:Y:S01]  /*1100*/  @!P1 SHF.R.U32.HI R8, RZ, R3, R8 ;  /* 0x00000003ff089219 */ /* 0x000fe20000011608 */
[----:B------:R-:W-:-:S03]  /*1110*/  IMAD R2, R9, R2, R5 ;  /* 0x0000000209027224 */ /* 0x000fc600078e0205 */
[----:B------:R-:W-:Y:S02]  /*1120*/  @!P1 SEL R3, R7, R8, !P0 ;  /* 0x0000000807039207 */ /* 0x000fe40004000000 */
[----:B------:R-:W-:-:S03]  /*1130*/  IADD3 R8, PT, PT, -R5, RZ, RZ ;  /* 0x000000ff05087210 */ /* 0x000fc60007ffe1ff */
[--C-:B------:R-:W-:Y:S02]  /*1140*/  @!P1 IMAD.IADD R6, R6, 0x1, -R3.reuse ;  /* 0x0000000106069824 */ /* 0x100fe400078e0a03 */
[----:B------:R-:W-:Y:S01]  /*1150*/  @!P1 IMAD R3, R2, R11, R3 ;  /* 0x0000000b02039224 */ /* 0x000fe200078e0203 */
[----:B------:R-:W-:Y:S01]  /*1160*/  IADD3 R2, PT, PT, -R7, RZ, RZ ;  /* 0x000000ff07027210 */ /* 0x000fe20007ffe1ff */
[----:B------:R-:W-:Y:S02]  /*1170*/  @!P1 IMAD R5, R6, R9, R7 ;  /* 0x0000000906059224 */ /* 0x000fe400078e0207 */
[----:B------:R-:W-:Y:S02]  /*1180*/  IMAD R8, R4, R8, R97 ;  /* 0x0000000804087224 */ /* 0x000fe400078e0261 */
[----:B------:R-:W-:Y:S02]  /*1190*/  @!P1 IMAD.MOV.U32 R7, RZ, RZ, R3 ;  /* 0x000000ffff079224 */ /* 0x000fe400078e0003 */
[----:B------:R-:W-:-:S02]  /*11a0*/  IMAD R2, R10, R2, R99 ;  /* 0x000000020a027224 */ /* 0x000fc400078e0263 */
[----:B------:R-:W-:Y:S02]  /*11b0*/  IMAD R97, R5, R4, R8 ;  /* 0x0000000405617224 */ /* 0x000fe400078e0208 */
[----:B------:R-:W-:Y:S02]  /*11c0*/  IMAD R99, R7, R10, R2 ;  /* 0x0000000a07637224 */ /* 0x000fe400078e0202 */
.L_x_15:
[----:B------:R-:W1:Y:S01]  /*11d0*/  LDCU UR4, c[0x0][0xb30] ;  /* 0x00016600ff0477ac */ /* 0x000e620008000800 */
[----:B------:R-:W2:Y:S08]  /*11e0*/  S2UR UR37, SR_CgaCtaId ;  /* 0x00000000002579c3 */ /* 0x000eb00000008800 */
[----:B------:R-:W3:Y:S01]  /*11f0*/  LDC R40, c[0x0][0xb24] ;  /* 0x0002c900ff287b82 */ /* 0x000ee20000000800 */
[----:B-1----:R-:W-:-:S09]  /*1200*/  UISETP.NE.AND UP1, UPT, UR4, 0x1, UPT ;  /* 0x000000010400788c */ /* 0x002fd2000bf25270 */
[----:B--2---:R-:W-:Y:S05]  /*1210*/  BRA.U UP1, `(.L_x_16) ;  /* 0x0000000101407547 */ /* 0x004fea000b800000 */
[----:B------:R-:W1:Y:S08]  /*1220*/  LDC.64 R4, c[0x0][0xb10] ;  /* 0x0002c400ff047b82 */ /* 0x000e700000000a00 */
[----:B------:R-:W2:Y:S08]  /*1230*/  LDC.64 R2, c[0x0][0xb18] ;  /* 0x0002c600ff027b82 */ /* 0x000eb00000000a00 */
[----:B------:R-:W4:Y:S08]  /*1240*/  LDC R6, c[0x0][0xb20] ;  /* 0x0002c800ff067b82 */ /* 0x000f300000000800 */
[----:B------:R-:W3:Y:S01]  /*1250*/  LDC R8, c[0x0][0xb0c] ;  /* 0x0002c300ff087b82 */ /* 0x000ee20000000800 */
[----:B-1----:R-:W-:-:S05]  /*1260*/  IMAD.HI.U32 R4, R99, R4, RZ ;  /* 0x0000000463047227 */ /* 0x002fca00078e00ff */
[----:B------:R-:W-:Y:S01]  /*1270*/  SHF.R.U32.HI R4, RZ, R5, R4 ;  /* 0x00000005ff047219 */ /* 0x000fe20000011604 */
[----:B--2---:R-:W-:Y:S01]  /*1280*/  IMAD.HI.U32 R3, R97, R3, RZ ;  /* 0x0000000361037227 */ /* 0x004fe200078e00ff */
[----:B------:R-:W-:-:S04]  /*1290*/  ISETP.NE.AND P0, PT, R2, 0x1, PT ;  /* 0x000000010200780c */ /* 0x000fc80003f05270 */
[----:B----4-:R-:W-:-:S04]  /*12a0*/  SHF.R.U32.HI R6, RZ, R6, R3 ;  /* 0x00000006ff067219 */ /* 0x010fc80000011603 */
[----:B------:R-:W-:Y:S02]  /*12b0*/  SEL R3, R97, R6, !P0 ;  /* 0x0000000661037207 */ /* 0x000fe40004000000 */
[----:B---3--:R-:W-:-:S04]  /*12c0*/  ISETP.NE.AND P1, PT, R8, 0x1, PT ;  /* 0x000000010800780c */ /* 0x008fc80003f25270 */
[----:B------:R-:W-:-:S05]  /*12d0*/  SEL R4, R99, R4, !P1 ;  /* 0x0000000463047207 */ /* 0x000fca0004800000 */
[----:B------:R-:W-:Y:S02]  /*12e0*/  IMAD.IADD R5, R3, 0x1, -R4 ;  /* 0x0000000103057824 */ /* 0x000fe400078e0a04 */
[----:B------:R-:W-:Y:S02]  /*12f0*/  IMAD.IADD R3, R4, 0x1, -R3 ;  /* 0x0000000104037824 */ /* 0x000fe400078e0a03 */
[----:B------:R-:W-:Y:S02]  /*1300*/  IMAD R99, R5, R8, R99 ;  /* 0x0000000805637224 */ /* 0x000fe400078e0263 */
[----:B------:R-:W-:-:S07]  /*1310*/  IMAD R97, R3, R2, R97 ;  /* 0x0000000203617224 */ /* 0x000fce00078e0261 */
.L_x_16:
[----:B------:R-:W-:Y:S01]  /*1320*/  BAR.SYNC.DEFER_BLOCKING 0x0 ;  /* 0x0000000000007b1d */ /* 0x000fe20000010000 */
[----:B------:R-:W-:Y:S01]  /*1330*/  UISETP.NE.AND UP1, UPT, UR8, 0x2, UPT ;  /* 0x000000020800788c */ /* 0x000fe2000bf25270 */
[----:B------:R-:W-:Y:S02]  /*1340*/  ISETP.NE.OR P5, PT, R0, 0x2, !P5 ;  /* 0x000000020000780c */ /* 0x000fe40006fa5670 */
[----:B------:R-:W-:-:S06]  /*1350*/  LOP3.LUT R2, R103, 0x1f, RZ, 0xc0, !PT ;  /* 0x0000001f67027812 */ /* 0x000fcc00078ec0ff */
[----:B------:R-:W-:Y:S05]  /*1360*/  BRA.U UP1, `(.L_x_17) ;  /* 0x0000001101787547 */ /* 0x000fea000b800000 */
[----:B------:R-:W1:Y:S01]  /*1370*/  LDCU UR13, c[0x0][0x38c] ;  /* 0x00007180ff0d77ac */ /* 0x000e620008000800 */
[----:B------:R-:W2:Y:S01]  /*1380*/  LDC R9, c[0x0][0x370] ;  /* 0x0000dc00ff097b82 */ /* 0x000ea20000000800 */
[----:B------:R-:W-:Y:S01]  /*1390*/  PLOP3.LUT P1, PT, PT, PT, UP2, 0x80, 0x8 ;  /* 0x000000000008781c */ /* 0x000fe20003f2f028 */
[----:B------:R-:W-:Y:S01]  /*13a0*/  IMAD.MOV.U32 R15, RZ, RZ, 0x1 ;  /* 0x00000001ff0f7424 */ /* 0x000fe200078e00ff */
[----:B------:R-:W-:Y:S01]  /*13b0*/  ISETP.EQ.OR P4, PT, R2, RZ, P5 ;  /* 0x000000ff0200720c */ /* 0x000fe20002f82670 */
[----:B------:R-:W-:Y:S01]  /*13c0*/  IMAD.MOV.U32 R14, RZ, RZ, RZ ;  /* 0x000000ffff0e7224 */ /* 0x000fe200078e00ff */
[----:B------:R-:W-:Y:S02]  /*13d0*/  PLOP3.LUT P1, PT, P1, PT, PT, 0x8, 0x80 ;  /* 0x000000000080781c */ /* 0x000fe40000f2e170 */
[----:B------:R-:W-:Y:S01]  /*13e0*/  CS2R R12, SRZ ;  /* 0x00000000000c7805 */ /* 0x000fe2000001ff00 */
[----:B------:R-:W-:Y:S01]  /*13f0*/  IMAD.MOV.U32 R10, RZ, RZ, 0x1 ;  /* 0x00000001ff0a7424 */ /* 0x000fe200078e00ff */
[----:B------:R-:W4:Y:S01]  /*1400*/  LDC R0, c[0x0][0x374] ;  /* 0x0000dd00ff007b82 */ /* 0x000f220000000800 */
[----:B------:R-:W2:Y:S01]  /*1410*/  LDCU.64 UR22, c[0x0][0x348] ;  /* 0x00006900ff1677ac */ /* 0x000ea20008000a00 */
[----:B------:R-:W-:Y:S01]  /*1420*/  UMOV UR6, URZ ;  /* 0x000000ff00067c82 */ /* 0x000fe20008000000 */
[----:B-1----:R-:W-:-:S04]  /*1430*/  UIADD3 UR5, UPT, UPT, UR13, 0x1f, URZ ;  /* 0x0000001f0d057890 */ /* 0x002fc8000fffe0ff */
[----:B------:R-:W-:-:S04]  /*1440*/  USHF.R.S32.HI UR4, URZ, 0x1f, UR5 ;  /* 0x0000001fff047899 */ /* 0x000fc80008011405 */
[----:B------:R-:W-:-:S04]  /*1450*/  ULEA.HI UR4, UR4, UR5, URZ, 0x5 ;  /* 0x0000000504047291 */ /* 0x000fc8000f8f28ff */
[----:B------:R-:W-:Y:S02]  /*1460*/  USHF.R.S32.HI UR15, URZ, 0x5, UR4 ;  /* 0x00000005ff0f7899 */ /* 0x000fe40008011404 */
[----:B------:R-:W-:Y:S02]  /*1470*/  UIADD3 UR4, UPT, UPT, UR13, -0x1, URZ ;  /* 0xffffffff0d047890 */ /* 0x000fe4000fffe0ff */
[----:B------:R-:W-:Y:S02]  /*1480*/  UISETP.LT.U32.AND UP0, UPT, UR15, 0x5, UPT ;  /* 0x000000050f00788c */ /* 0x000fe4000bf01070 */
[----:B------:R-:W-:Y:S02]  /*1490*/  UISETP.GE.U32.AND UP1, UPT, UR4, -0x3f, UPT ;  /* 0xffffffc10400788c */ /* 0x000fe4000bf26070 */
[----:B------:R-:W-:Y:S02]  /*14a0*/  USEL UR14, UR15, 0x5, UP0 ;  /* 0x000000050f0e7887 */ /* 0x000fe40008000000 */
[----:B------:R-:W-:-:S02]  /*14b0*/  UIADD3 UR13, UPT, UPT, UR13, 0x3e, URZ ;  /* 0x0000003e0d0d7890 */ /* 0x000fc4000fffe0ff */
[----:B------:R-:W-:Y:S02]  /*14c0*/  UIADD3 UR5, UPT, UPT, UR14, -0x1, URZ ;  /* 0xffffffff0e057890 */ /* 0x000fe4000fffe0ff */
[----:B------:R-:W-:-:S03]  /*14d0*/  UIADD3 UR7, UPT, UPT, UR15, -UR14, URZ ;  /* 0x8000000e0f077290 */ /* 0x000fc6000fffe0ff */
[----:B------:R-:W-:-:S04]  /*14e0*/  @UP1 UIADD3 UR5, UPT, UPT, UR14, URZ, URZ ;  /* 0x000000ff0e051290 */ /* 0x000fc8000fffe0ff */
[----:B--2---:R-:W-:-:S12]  /*14f0*/  UIADD3 UR5, UPT, UPT, UR5, 0x1, URZ ;  /* 0x0000000105057890 */ /* 0x004fd8000fffe0ff */
.L_x_35:
[----:B------:R-:W-:Y:S01]  /*1500*/  UISETP.NE.AND UP0, UPT, UR37, URZ, UPT ;  /* 0x000000ff2500728c */ /* 0x000fe2000bf05270 */
[----:B------:R-:W1:Y:S08]  /*1510*/  S2UR UR37, SR_CgaCtaId ;  /* 0x00000000002579c3 */ /* 0x000e700000008800 */
[----:B------:R-:W-:Y:S05]  /*1520*/  BRA.U UP0, `(.L_x_18) ;  /* 0x0000000100347547 */ /* 0x000fea000b800000 */
[----:B------:R-:W2:Y:S01]  /*1530*/  S2R R2, SR_CgaCtaId ;  /* 0x0000000000027919 */ /* 0x000ea20000008800 */
[----:B------:R-:W-:-:S04]  /*1540*/  MOV R3, 0x400 ;  /* 0x0000040000037802 */ /* 0x000fc80000000f00 */
[----:B--2---:R-:W-:Y:S02]  /*1550*/  LEA R3, R2, R3, 0x18 ;  /* 0x0000000302037211 */ /* 0x004fe400078ec0ff */
[----:B------:R-:W-:-:S03]  /*1560*/  SHF.L.U32 R2, R10, 0x1f, RZ ;  /* 0x0000001f0a027819 */ /* 0x000fc600000006ff */
[----:B------:R-:W-:-:S04]  /*1570*/  IMAD R3, R12, 0x8, R3 ;  /* 0x000000080c037824 */ /* 0x000fc800078e0203 */
[----:B------:R-:W2:Y:S02]  /*1580*/  SYNCS.PHASECHK.TRANS64.TRYWAIT P0, [R3+URZ+0xe0], R2 ;  /* 0x0000e002030075a7 */ /* 0x000ea400080011ff */
[----:B--2---:R-:W-:Y:S05]  /*1590*/  @!P0 BRA `(.L_x_19) ;  /* 0x0000004800e48947 */ /* 0x004fea0003800000 */
.L_x_96:
[----:B------:R-:W-:Y:S01]  /*15a0*/  VIADD R12, R12, 0x1 ;  /* 0x000000010c0c7836 */ /* 0x000fe20000000000 */
[----:B------:R2:W-:Y:S04]  /*15b0*/  SYNCS.ARRIVE.TRANS64.A1T0 RZ, [R3+URZ+0xd0], RZ ;  /* 0x0000d0ff03ff79a7 */ /* 0x0005e800081000ff */
[----:B------:R-:W-:-:S04]  /*15c0*/  ISETP.NE.AND P0, PT, R12, 0x2, PT ;  /* 0x000000020c00780c */ /* 0x000fc80003f05270 */
[----:B------:R-:W-:Y:S02]  /*15d0*/  SEL R12, R12, RZ, P0 ;  /* 0x000000ff0c0c7207 */ /* 0x000fe40000000000 */
[----:B--2---:R-:W-:-:S04]  /*15e0*/  SEL R3, RZ, 0x1, P0 ;  /* 0x00000001ff037807 */ /* 0x004fc80000000000 */
[----:B------:R-:W-:-:S07]  /*15f0*/  LOP3.LUT R10, R10, R3, RZ, 0x3c, !PT ;  /* 0x000000030a0a7212 */ /* 0x000fce00078e3cff */
.L_x_18:
[----:B------:R-:W-:Y:S01]  /*1600*/  UMOV UR4, 0x400 ;  /* 0x0000040000047882 */ /* 0x000fe20000000000 */
[----:B------:R-:W-:Y:S01]  /*1610*/  SHF.L.U32 R2, R15, 0x1f, RZ ;  /* 0x0000001f0f027819 */ /* 0x000fe200000006ff */
[----:B-1----:R-:W-:Y:S01]  /*1620*/  ULEA UR4, UR37, UR4, 0x18 ;  /* 0x0000000425047291 */ /* 0x002fe2000f8ec0ff */
[----:B------:R-:W-:Y:S01]  /*1630*/  R2UR UR35, R99 ;  /* 0x00000000632372ca */ /* 0x000fe200000e0000 */
[----:B------:R-:W-:Y:S01]  /*1640*/  UISETP.GE.U32.AND UP0, UPT, UR13, 0x3f, UPT ;  /* 0x0000003f0d00788c */ /* 0x000fe2000bf06070 */
[----:B------:R-:W-:Y:S01]  /*1650*/  R2UR UR11, R97 ;  /* 0x00000000610b72ca */ /* 0x000fe200000e0000 */
[----:B------:R-:W-:Y:S01]  /*1660*/  ULEA UR8, UR6, UR4, 0x3 ;  /* 0x0000000406087291 */ /* 0x000fe2000f8e18ff */
[----:B------:R-:W-:-:S08]  /*1670*/  UMOV UR24, URZ ;  /* 0x000000ff00187c82 */ /* 0x000fd00008000000 */
[----:B------:R1:W2:Y:S01]  /*1680*/  SYNCS.PHASECHK.TRANS64.TRYWAIT P0, [UR8+0x28], R2 ;  /* 0x00002802ff0075a7 */ /* 0x0002a20008001108 */
[----:B------:R-:W-:Y:S02]  /*1690*/  USHF.L.U32 UR35, UR35, 0x6, URZ ;  /* 0x0000000623237899 */ /* 0x000fe400080006ff */
[----:B------:R-:W-:Y:S01]  /*16a0*/  USHF.L.U32 UR11, UR11, 0x6, URZ ;  /* 0x000000060b0b7899 */ /* 0x000fe200080006ff */
[----:B------:R-:W-:Y:S11]  /*16b0*/  BRA.U !UP0, `(.L_x_20) ;  /* 0x0000000108a47547 */ /* 0x000ff6000b800000 */
[----:B------:R-:W-:Y:S01]  /*16c0*/  UMOV UR16, URZ ;  /* 0x000000ff00107c82 */ /* 0x000fe20008000000 */
[----:B------:R-:W-:-:S05]  /*16d0*/  UMOV UR17, UR6 ;  /* 0x0000000600117c82 */ /* 0x000fca0008000000 */
.L_x_25:
[----:B-1----:R-:W-:Y:S01]  /*16e0*/  ULEA UR33, UR17, UR4, 0x3 ;  /* 0x0000000411217291 */ /* 0x002fe2000f8e18ff */
[----:B--2---:R-:W-:Y:S01]  /*16f0*/  @!P5 MOV R3, 0x1000 ;  /* 0x000010000003d802 */ /* 0x004fe20000000f00 */
[----:B--2---:R-:W-:Y:S10]  /*1700*/  @P0 BRA `(.L_x_21) ;  /* 0x00000000000c0947 */ /* 0x004ff40003800000 */
[----:B------:R-:W-:-:S04]  /*1710*/  SHF.L.U32 R5, R15, 0x1f, RZ ;  /* 0x0000001f0f057819 */ /* 0x000fc800000006ff */
[----:B------:R-:W2:Y:S02]  /*1720*/  SYNCS.PHASECHK.TRANS64.TRYWAIT P0, [UR33+0x28], R5 ;  /* 0x00002805ff0075a7 */ /* 0x000ea40008001121 */
[----:B--2---:R-:W-:Y:S05]  /*1730*/  @!P0 BRA `(.L_x_22) ;  /* 0x0000004800908947 */ /* 0x004fea0003800000 */
.L_x_21:
[----:B------:R2:W-:Y:S01]  /*1740*/  @!P5 SYNCS.ARRIVE.TRANS64 RZ, [UR33], R3 ;  /* 0x00000003ffffd9a7 */ /* 0x0005e20008000021 */
[----:B------:R-:W-:Y:S04]  /*1750*/  BSSY.RECONVERGENT B0, `(.L_x_23) ;  /* 0x0000003000007945 */ /* 0x000fe80003800200 */
[----:B------:R-:W-:Y:S05]  /*1760*/  @P4 BRA `(.L_x_24) ;  /* 0x0000000000044947 */ /* 0x000fea0003800000 */
[----:B------:R-:W-:Y:S05]  /*1770*/  BPT.TRAP 0x1 ;  /* 0x000000040000795c */ /* 0x000fea0000300000 */
.L_x_24:
[----:B------:R-:W-:Y:S05]  /*1780*/  BSYNC.RECONVERGENT B0 ;  /* 0x0000000000007941 */ /* 0x000fea0003800200 */
.L_x_23:
[----:B------:R-:W-:Y:S02]  /*1790*/  UIADD3 UR6, UPT, UPT, UR17, 0x1, URZ ;  /* 0x0000000111067890 */ /* 0x000fe4000fffe0ff */
[----:B------:R-:W-:Y:S02]  /*17a0*/  UIADD3 UR26, UP1, UPT, UR22, 0x80, URZ ;  /* 0x00000080161a7890 */ /* 0x000fe4000ff3e0ff */
[----:B------:R-:W-:Y:S02]  /*17b0*/  UISETP.NE.AND UP0, UPT, UR6, 0x5, UPT ;  /* 0x000000050600788c */ /* 0x000fe4000bf05270 */
[----:B------:R-:W-:Y:S02]  /*17c0*/  USHF.L.U32 UR34, UR16, 0x5, URZ ;  /* 0x0000000510227899 */ /* 0x000fe400080006ff */
[----:B------:R-:W-:Y:S02]  /*17d0*/  USEL UR9, URZ, 0x1, UP0 ;  /* 0x00000001ff097887 */ /* 0x000fe40008000000 */
[----:B------:R-:W-:-:S02]  /*17e0*/  USEL UR6, UR6, URZ, UP0 ;  /* 0x000000ff06067287 */ /* 0x000fc40008000000 */
[----:B------:R-:W-:Y:S02]  /*17f0*/  UIADD3 UR20, UP0, UPT, UR22, 0x180, URZ ;  /* 0x0000018016147890 */ /* 0x000fe4000ff1e0ff */
[----:B------:R-:W-:Y:S01]  /*1800*/  ULEA UR8, UR6, UR4, 0x3 ;  /* 0x0000000406087291 */ /* 0x000fe2000f8e18ff */
[----:B------:R-:W-:Y:S01]  /*1810*/  LOP3.LUT R15, R15, UR9, RZ, 0x3c, !PT ;  /* 0x000000090f0f7c12 */ /* 0x000fe2000f8e3cff */
[----:B------:R-:W-:Y:S02]  /*1820*/  UIADD3.X UR27, UPT, UPT, URZ, UR23, URZ, UP1, !UPT ;  /* 0x00000017ff1b7290 */ /* 0x000fe40008ffe4ff */
[----:B------:R-:W-:Y:S01]  /*1830*/  UIADD3.X UR21, UPT, UPT, URZ, UR23, URZ, UP0, !UPT ;  /* 0x00000017ff157290 */ /* 0x000fe200087fe4ff */
[----:B-1----:R-:W-:Y:S01]  /*1840*/  SHF.L.U32 R2, R15, 0x1f, RZ ;  /* 0x0000001f0f027819 */ /* 0x002fe200000006ff */
[----:B------:R-:W-:Y:S01]  /*1850*/  UMOV UR18, 0x0 ;  /* 0x0000000000127882 */ /* 0x000fe20000000000 */
[----:B------:R-:W-:Y:S01]  /*1860*/  UMOV UR19, 0x10000000 ;  /* 0x1000000000137882 */ /* 0x000fe20000000000 */
[----:B------:R-:W-:Y:S01]  /*1870*/  UMOV UR12, UR36 ;  /* 0x00000024000c7c82 */ /* 0x000fe20008000000 */
[----:B------:R1:W1:Y:S01]  /*1880*/  SYNCS.PHASECHK.TRANS64.TRYWAIT P0, [UR8+0x28], R2 ;  /* 0x00002802ff0075a7 */ /* 0x0002620008001108 */
[----:B------:R-:W-:Y:S01]  /*1890*/  ULEA UR8, UR17, UR4, 0xb ;  /* 0x0000000411087291 */ /* 0x000fe2000f8e58ff */
[----:B------:R-:W-:Y:S01]  /*18a0*/  UMOV UR9, UR33 ;  /* 0x0000002100097c82 */ /* 0x000fe20008000000 */
[----:B------:R-:W-:-:S02]  /*18b0*/  UMOV UR10, UR34 ;  /* 0x00000022000a7c82 */ /* 0x000fc40008000000 */
[----:B------:R-:W-:Y:S02]  /*18c0*/  UIADD3 UR32, UPT, UPT, UR8, 0x2400, URZ ;  /* 0x0000240008207890 */ /* 0x000fe4000fffe0ff */
[----:B------:R-:W-:Y:S02]  /*18d0*/  UIADD3 UR8, UPT, UPT, UR8, 0x4c00, URZ ;  /* 0x00004c0008087890 */ /* 0x000fe4000fffe0ff */
[----:B------:R-:W-:Y:S01]  /*18e0*/  UIADD3 UR16, UPT, UPT, UR16, 0x1, URZ ;  /* 0x0000000110107890 */ /* 0x000fe2000fffe0ff */
[----:B------:R-:W-:Y:S01]  /*18f0*/  UMOV UR24, UR5 ;  /* 0x0000000500187c82 */ /* 0x000fe20008000000 */
[----:B------:R-:W-:Y:S02]  /*1900*/  UMOV UR17, UR6 ;  /* 0x0000000600117c82 */ /* 0x000fe40008000000 */
[----:B------:R-:W-:Y:S01]  /*1910*/  UISETP.NE.AND UP0, UPT, UR16, UR5, UPT ;  /* 0x000000051000728c */ /* 0x000fe2000bf05270 */
[----:B------:R1:W-:Y:S02]  /*1920*/  UTMALDG.3D [UR32], [UR26], desc[UR18] ;  /* 0x000012201a0075b4 */ /* 0x0003e40008011000 */
[----:B------:R1:W-:Y:S06]  /*1930*/  UTMALDG.3D [UR8], [UR20], desc[UR18] ;  /* 0x00001208140075b4 */ /* 0x0003ec0008011000 */
[----:B------:R-:W-:Y:S05]  /*1940*/  BRA.U UP0, `(.L_x_25) ;  /* 0xfffffffd00647547 */ /* 0x000fea000b83ffff */
.L_x_20:
[----:B-1----:R-:W-:Y:S01]  /*1950*/  ULEA UR8, UR6, UR4, 0x3 ;  /* 0x0000000406087291 */ /* 0x002fe2000f8e18ff */
[----:B------:R-:W-:Y:S01]  /*1960*/  SHF.L.U32 R2, R15, 0x1f, RZ ;  /* 0x0000001f0f027819 */ /* 0x000fe200000006ff */
[----:B------:R-:W-:Y:S01]  /*1970*/  @!P1 SYNCS.ARRIVE.TRANS64.A1T0 RZ, [UR4+0x68], RZ ;  /* 0x000068ffffff99a7 */ /* 0x000fe20008100004 */
[----:B------:R-:W-:-:S06]  /*1980*/  UISETP.GT.AND UP0, UPT, UR15, UR14, UPT ;  /* 0x0000000e0f00728c */ /* 0x000fcc000bf04270 */
[----:B--2---:R1:W2:Y:S03]  /*1990*/  SYNCS.PHASECHK.TRANS64.TRYWAIT P0, [UR8+0x28], R2 ;  /* 0x00002802ff0075a7 */ /* 0x0042a60008001108 */
[----:B------:R-:W-:Y:S05]  /*19a0*/  BRA.U !UP0, `(.L_x_26) ;  /* 0x0000000108a87547 */ /* 0x000fea000b800000 */
[----:B------:R-:W-:Y:S01]  /*19b0*/  UIADD3 UR21, UPT, UPT, UR7, UR24, URZ ;  /* 0x0000001807157290 */ /* 0x000fe2000fffe0ff */
[----:B------:R-:W-:-:S11]  /*19c0*/  UMOV UR25, UR6 ;  /* 0x0000000600197c82 */ /* 0x000fd60008000000 */
.L_x_31:
[----:B-1----:R-:W-:Y:S01]  /*19d0*/  ULEA UR17, UR25, UR4, 0x3 ;  /* 0x0000000419117291 */ /* 0x002fe2000f8e18ff */
[----:B--2---:R-:W-:Y:S01]  /*19e0*/  @!P5 MOV R3, 0x1000 ;  /* 0x000010000003d802 */ /* 0x004fe20000000f00 */
[----:B--2---:R-:W-:Y:S10]  /*19f0*/  @P0 BRA `(.L_x_27) ;  /* 0x00000000000c0947 */ /* 0x004ff40003800000 */
[----:B------:R-:W-:-:S04]  /*1a00*/  SHF.L.U32 R5, R15, 0x1f, RZ ;  /* 0x0000001f0f057819 */ /* 0x000fc800000006ff */
[----:B------:R-:W2:Y:S02]  /*1a10*/  SYNCS.PHASECHK.TRANS64.TRYWAIT P0, [UR17+0x28], R5 ;  /* 0x00002805ff0075a7 */ /* 0x000ea40008001111 */
[----:B--2---:R-:W-:Y:S05]  /*1a20*/  @!P0 BRA `(.L_x_28) ;  /* 0x0000004400ec8947 */ /* 0x004fea0003800000 */
.L_x_27:
[----:B------:R2:W-:Y:S01]  /*1a30*/  @!P5 SYNCS.ARRIVE.TRANS64 RZ, [UR17], R3 ;  /* 0x00000003ffffd9a7 */ /* 0x0005e20008000011 */
[----:B------:R-:W-:Y:S04]  /*1a40*/  BSSY.RECONVERGENT B0, `(.L_x_29) ;  /* 0x0000003000007945 */ /* 0x000fe80003800200 */
[----:B------:R-:W-:Y:S05]  /*1a50*/  @P4 BRA `(.L_x_30) ;  /* 0x0000000000044947 */ /* 0x000fea0003800000 */
[----:B------:R-:W-:Y:S05]  /*1a60*/  BPT.TRAP 0x1 ;  /* 0x000000040000795c */ /* 0x000fea0000300000 */
.L_x_30:
[----:B------:R-:W-:Y:S05]  /*1a70*/  BSYNC.RECONVERGENT B0 ;  /* 0x0000000000007941 */ /* 0x000fea0003800200 */
.L_x_29:
        /* <DEDUP_REMOVED lines=20> */
[----:B------:R-:W-:Y:S01]  /*1bc0*/  UIADD3 UR8, UPT, UPT, UR8, 0x4c00, URZ ;  /* 0x00004c0008087890 */ /* 0x000fe2000fffe0ff */
[----:B------:R-:W-:Y:S01]  /*1bd0*/  UMOV UR9, UR17 ;  /* 0x0000001100097c82 */ /* 0x000fe20008000000 */
[----:B------:R-:W-:Y:S01]  /*1be0*/  UMOV UR10, UR18 ;  /* 0x00000012000a7c82 */ /* 0x000fe20008000000 */
[----:B------:R-:W-:Y:S01]  /*1bf0*/  UIADD3 UR24, UPT, UPT, UR24, 0x1, URZ ;  /* 0x0000000118187890 */ /* 0x000fe2000fffe0ff */
[----:B------:R-:W-:-:S03]  /*1c00*/  UMOV UR25, UR6 ;  /* 0x0000000600197c82 */ /* 0x000fc60008000000 */
[----:B------:R1:W-:Y:S01]  /*1c10*/  UTMALDG.3D [UR16], [UR30], desc[UR26] ;  /* 0x00001a101e0075b4 */ /* 0x0003e20008011000 */
[----:B------:R-:W-:Y:S01]  /*1c20*/  UISETP.NE.AND UP0, UPT, UR24, UR21, UPT ;  /* 0x000000151800728c */ /* 0x000fe2000bf05270 */
[----:B------:R1:W-:Y:S08]  /*1c30*/  UTMALDG.3D [UR8], [UR28], desc[UR26] ;  /* 0x00001a081c0075b4 */ /* 0x0003f00008011000 */
[----:B------:R-:W-:Y:S05]  /*1c40*/  BRA.U UP0, `(.L_x_31) ;  /* 0xfffffffd00607547 */ /* 0x000fea000b83ffff */
.L_x_26:
[C---:B-1----:R-:W-:Y:S01]  /*1c50*/  LEA R2, R14.reuse, UR4, 0x3 ;  /* 0x000000040e027c11 */ /* 0x042fe2000f8e18ff */
[----:B------:R-:W-:Y:S01]  /*1c60*/  NOP ;  /* 0x0000000000007918 */ /* 0x000fe20000000000 */
[----:B--2---:R-:W-:Y:S02]  /*1c70*/  SHF.L.U32 R3, R13, 0x1f, RZ ;  /* 0x0000001f0d037819 */ /* 0x004fe400000006ff */
[----:B------:R-:W-:Y:S02]  /*1c80*/  LEA R4, R14, UR4, 0x4 ;  /* 0x000000040e047c11 */ /* 0x000fe4000f8e20ff */
[----:B------:R-:W1:Y:S02]  /*1c90*/  SYNCS.PHASECHK.TRANS64.TRYWAIT P0, [R2+URZ+0x70], R3 ;  /* 0x00007003020075a7 */ /* 0x000e6400080011ff */
[----:B-1----:R-:W-:Y:S05]  /*1ca0*/  @!P0 BRA `(.L_x_32) ;  /* 0x0000004400648947 */ /* 0x002fea0003800000 */
.L_x_99:
[----:B------:R-:W2:Y:S01]  /*1cb0*/  LDS.128 R4, [R4+0x100] ;  /* 0x0001000004047984 */ /* 0x000ea20000000c00 */
[----:B---3--:R-:W-:Y:S01]  /*1cc0*/  ISETP.GE.AND P0, PT, R40, 0x1, PT ;  /* 0x000000012800780c */ /* 0x008fe20003f06270 */
[----:B-1----:R-:W-:Y:S01]  /*1cd0*/  VIADD R2, R2, 0x80 ;  /* 0x0000008002027836 */ /* 0x002fe20000000000 */
[----:B------:R-:W-:Y:S01]  /*1ce0*/  @!PT LDS RZ, [RZ] ;  /* 0x00000000fffff984 */ /* 0x000fe20000000800 */
[----:B------:R-:W-:Y:S01]  /*1cf0*/  @!PT LDS RZ, [RZ] ;  /* 0x00000000fffff984 */ /* 0x000fe20000000800 */
[----:B------:R-:W-:Y:S01]  /*1d00*/  @!PT LDS RZ, [RZ] ;  /* 0x00000000fffff984 */ /* 0x000fe20000000800 */
[----:B------:R-:W-:Y:S01]  /*1d10*/  @!PT LDS RZ, [RZ] ;  /* 0x00000000fffff984 */ /* 0x000fe20000000800 */
[----:B------:R1:W-:Y:S06]  /*1d20*/  MEMBAR.ALL.CTA ;  /* 0x0000000000007992 */ /* 0x0003ec0000008000 */
[----:B-1----:R-:W1:Y:S01]  /*1d30*/  FENCE.VIEW.ASYNC.S ;  /* 0x00000000000073c6 */ /* 0x002e620000000000 */
[----:B------:R-:W-:-:S04]  /*1d40*/  PRMT R2, RZ, 0x654, R2 ;  /* 0x00000654ff027816 */ /* 0x000fc80000000002 */
[----:B-1----:R1:W-:Y:S01]  /*1d50*/  SYNCS.ARRIVE.TRANS64.RED.A1T0 RZ, [R2+URZ], RZ ;  /* 0x000000ff02ff79a7 */ /* 0x0023e200081004ff */
[----:B--2---:R-:W-:-:S13]  /*1d60*/  LOP3.LUT P2, RZ, R6, 0x1, RZ, 0xc0, !PT ;  /* 0x0000000106ff7812 */ /* 0x004fda000784c0ff */
[----:B------:R-:W-:Y:S01]  /*1d70*/  @P2 SHF.R.U32.HI R3, RZ, 0x10, R5 ;  /* 0x00000010ff032819 */ /* 0x000fe20000011605 */
[----:B------:R-:W-:Y:S01]  /*1d80*/  VOTEU.ANY UP0, P2 ;  /* 0x0000000000ff7886 */ /* 0x000fe20001000100 */
[----:B------:R-:W-:Y:S02]  /*1d90*/  @P2 MOV R11, R4 ;  /* 0x00000004000b2202 */ /* 0x000fe40000000f00 */
[----:B------:R-:W-:Y:S02]  /*1da0*/  @P2 R2UR.BROADCAST UR8, R3 ;  /* 0x00000000030822ca */ /* 0x000fe400008e0000 */
[----:B------:R-:W-:-:S11]  /*1db0*/  @P2 LOP3.LUT R8, R5, 0xffff, RZ, 0xc0, !PT ;  /* 0x0000ffff05082812 */ /* 0x000fd600078ec0ff */
[----:B------:R-:W-:Y:S01]  /*1dc0*/  @UP0 UMOV UR36, UR8 ;  /* 0x0000000800240c82 */ /* 0x000fe20008000000 */
[----:B-1----:R-:W-:Y:S05]  /*1dd0*/  @!P0 BRA `(.L_x_33) ;  /* 0x0000000000b88947 */ /* 0x002fea0003800000 */
[----:B------:R-:W4:Y:S01]  /*1de0*/  LDC.64 R4, c[0x0][0xb18] ;  /* 0x0002c600ff047b82 */ /* 0x000f220000000a00 */
[----:B------:R-:W-:-:S07]  /*1df0*/  ISETP.NE.AND P3, PT, R40, 0x1, PT ;  /* 0x000000012800780c */ /* 0x000fce0003f65270 */
[----:B------:R-:W1:Y:S08]  /*1e00*/  LDC.64 R6, c[0x0][0xb10] ;  /* 0x0002c400ff067b82 */ /* 0x000e700000000a00 */
[----:B------:R-:W2:Y:S08]  /*1e10*/  LDC R16, c[0x0][0xb20] ;  /* 0x0002c800ff107b82 */ /* 0x000eb00000000800 */
[----:B------:R-:W3:Y:S01]  /*1e20*/  LDC R18, c[0x0][0xb0c] ;  /* 0x0002c300ff127b82 */ /* 0x000ee20000000800 */
[----:B----4-:R-:W-:Y:S01]  /*1e30*/  IMAD.HI.U32 R17, R0, R5, RZ ;  /* 0x0000000500117227 */ /* 0x010fe200078e00ff */
[----:B------:R-:W-:-:S03]  /*1e40*/  ISETP.NE.AND P0, PT, R4, 0x1, PT ;  /* 0x000000010400780c */ /* 0x000fc60003f05270 */
[----:B------:R-:W-:-:S03]  /*1e50*/  IMAD.HI.U32 R5, R8, R5, RZ ;  /* 0x0000000508057227 */ /* 0x000fc600078e00ff */
[----:B------:R-:W4:Y:S01]  /*1e60*/  LDC.64 R2, c[0x0][0xb28] ;  /* 0x0002ca00ff027b82 */ /* 0x000f220000000a00 */
[----:B-1----:R-:W-:-:S04]  /*1e70*/  IMAD.HI.U32 R20, R9, R6, RZ ;  /* 0x0000000609147227 */ /* 0x002fc800078e00ff */
[----:B------:R-:W-:Y:S01]  /*1e80*/  IMAD.HI.U32 R22, R11, R6, RZ ;  /* 0x000000060b167227 */ /* 0x000fe200078e00ff */
[----:B------:R-:W-:Y:S02]  /*1e90*/  SHF.R.U32.HI R20, RZ, R7, R20 ;  /* 0x00000007ff147219 */ /* 0x000fe40000011614 */
[-C--:B--2---:R-:W-:Y:S02]  /*1ea0*/  SHF.R.U32.HI R17, RZ, R16.reuse, R17 ;  /* 0x00000010ff117219 */ /* 0x084fe40000011611 */
[----:B------:R-:W-:Y:S02]  /*1eb0*/  SHF.R.U32.HI R5, RZ, R16, R5 ;  /* 0x00000010ff057219 */ /* 0x000fe40000011605 */
[----:B------:R-:W-:Y:S02]  /*1ec0*/  SEL R17, R0, R17, !P0 ;  /* 0x0000001100117207 */ /* 0x000fe40004000000 */
[----:B------:R-:W-:Y:S02]  /*1ed0*/  SHF.R.U32.HI R22, RZ, R7, R22 ;  /* 0x00000007ff167219 */ /* 0x000fe40000011616 */
[----:B---3--:R-:W-:-:S02]  /*1ee0*/  ISETP.NE.AND P1, PT, R18, 0x1, PT ;  /* 0x000000011200780c */ /* 0x008fc40003f25270 */
[----:B------:R-:W-:Y:S02]  /*1ef0*/  SEL R5, R8, R5, !P0 ;  /* 0x0000000508057207 */ /* 0x000fe40004000000 */
[----:B------:R-:W-:Y:S02]  /*1f00*/  SEL R19, R9, R20, !P1 ;  /* 0x0000001409137207 */ /* 0x000fe40004800000 */
[----:B------:R-:W-:Y:S01]  /*1f10*/  SEL R7, R11, R22, !P1 ;  /* 0x000000160b077207 */ /* 0x000fe20004800000 */
[----:B----4-:R-:W-:-:S04]  /*1f20*/  IMAD.HI.U32 R20, R17, R2, RZ ;  /* 0x0000000211147227 */ /* 0x010fc800078e00ff */
[----:B------:R-:W-:Y:S01]  /*1f30*/  IMAD.HI.U32 R6, R19, R2, RZ ;  /* 0x0000000213067227 */ /* 0x000fe200078e00ff */
[----:B------:R-:W-:-:S04]  /*1f40*/  @P3 SHF.R.U32.HI R17, RZ, R3, R20 ;  /* 0x00000003ff113219 */ /* 0x000fc80000011614 */
[----:B------:R-:W-:Y:S01]  /*1f50*/  @P3 SHF.R.U32.HI R19, RZ, R3, R6 ;  /* 0x00000003ff133219 */ /* 0x000fe20000011606 */
[----:B------:R-:W-:-:S04]  /*1f60*/  IMAD R17, R40, R17, RZ ;  /* 0x0000001128117224 */ /* 0x000fc800078e02ff */
[----:B------:R-:W-:Y:S01]  /*1f70*/  IMAD R6, R40, R19, RZ ;  /* 0x0000001328067224 */ /* 0x000fe200078e02ff */
[C---:B------:R-:W-:Y:S02]  /*1f80*/  ISETP.GE.AND P0, PT, R5.reuse, R17, PT ;  /* 0x000000110500720c */ /* 0x040fe40003f06270 */
[----:B------:R-:W-:Y:S02]  /*1f90*/  IADD3 R17, PT, PT, -R5, RZ, RZ ;  /* 0x000000ff05117210 */ /* 0x000fe40007ffe1ff */
[----:B------:R-:W-:Y:S01]  /*1fa0*/  ISETP.GE.OR P0, PT, R7, R6, P0 ;  /* 0x000000060700720c */ /* 0x000fe20000706670 */
[----:B------:R-:W-:-:S04]  /*1fb0*/  IMAD.HI.U32 R6, R5, R2, RZ ;  /* 0x0000000205067227 */ /* 0x000fc800078e00ff */
[----:B------:R-:W-:Y:S01]  /*1fc0*/  IMAD R8, R4, R17, R8 ;  /* 0x0000001104087224 */ /* 0x000fe200078e0208 */
[----:B------:R-:W-:-:S04]  /*1fd0*/  SHF.R.U32.HI R6, RZ, R3, R6 ;  /* 0x00000003ff067219 */ /* 0x000fc80000011606 */
[----:B------:R-:W-:-:S03]  /*1fe0*/  SEL R6, R5, R6, !P3 ;  /* 0x0000000605067207 */ /* 0x000fc60005800000 */
[----:B------:R-:W-:-:S04]  /*1ff0*/  @!P0 IMAD.HI.U32 R16, R7, R2, RZ ;  /* 0x0000000207108227 */ /* 0x000fc800078e00ff */
[----:B------:R-:W-:Y:S01]  /*2000*/  IMAD.MOV R2, RZ, RZ, -R6 ;  /* 0x000000ffff027224 */ /* 0x000fe200078e0a06 */
[----:B------:R-:W-:-:S03]  /*2010*/  @!P0 SHF.R.U32.HI R16, RZ, R3, R16 ;  /* 0x00000003ff108219 */ /* 0x000fc60000011610 */
[----:B------:R-:W-:Y:S01]  /*2020*/  IMAD R2, R40, R2, R5 ;  /* 0x0000000228027224 */ /* 0x000fe200078e0205 */
[----:B------:R-:W-:-:S05]  /*2030*/  @!P0 SEL R3, R7, R16, !P3 ;  /* 0x0000001007038207 */ /* 0x000fca0005800000 */
[--C-:B------:R-:W-:Y:S02]  /*2040*/  @!P0 IMAD.IADD R6, R6, 0x1, -R3.reuse ;  /* 0x0000000106068824 */ /* 0x100fe400078e0a03 */
[----:B------:R-:W-:Y:S01]  /*2050*/  @!P0 IMAD R3, R2, R19, R3 ;  /* 0x0000001302038224 */ /* 0x000fe200078e0203 */
[----:B------:R-:W-:Y:S01]  /*2060*/  IADD3 R2, PT, PT, -R7, RZ, RZ ;  /* 0x000000ff07027210 */ /* 0x000fe20007ffe1ff */
[----:B------:R-:W-:Y:S02]  /*2070*/  @!P0 IMAD R5, R40, R6, R7 ;  /* 0x0000000628058224 */ /* 0x000fe400078e0207 */
[----:B------:R-:W-:Y:S02]  /*2080*/  @!P0 IMAD.MOV.U32 R7, RZ, RZ, R3 ;  /* 0x000000ffff078224 */ /* 0x000fe400078e0003 */
[----:B------:R-:W-:Y:S02]  /*2090*/  IMAD R2, R18, R2, R11 ;  /* 0x0000000212027224 */ /* 0x000fe400078e020b */
[----:B------:R-:W-:-:S02]  /*20a0*/  IMAD R8, R5, R4, R8 ;  /* 0x0000000405087224 */ /* 0x000fc400078e0208 */
[----:B------:R-:W-:Y:S02]  /*20b0*/  IMAD R11, R7, R18, R2 ;  /* 0x00000012070b7224 */ /* 0x000fe400078e0202 */
.L_x_33:
[----:B------:R-:W1:Y:S02]  /*20c0*/  LDCU UR8, c[0x0][0xb30] ;  /* 0x00016600ff0877ac */ /* 0x000e640008000800 */
[----:B-1----:R-:W-:-:S09]  /*20d0*/  UISETP.NE.AND UP0, UPT, UR8, 0x1, UPT ;  /* 0x000000010800788c */ /* 0x002fd2000bf05270 */
[----:B------:R-:W-:Y:S05]  /*20e0*/  BRA.U UP0, `(.L_x_34) ;  /* 0x0000000100407547 */ /* 0x000fea000b800000 */
[----:B------:R-:W1:Y:S08]  /*20f0*/  LDC.64 R4, c[0x0][0xb10] ;  /* 0x0002c400ff047b82 */ /* 0x000e700000000a00 */
[----:B------:R-:W2:Y:S08]  /*2100*/  LDC.64 R2, c[0x0][0xb18] ;  /* 0x0002c600ff027b82 */ /* 0x000eb00000000a00 */
[----:B------:R-:W3:Y:S08]  /*2110*/  LDC R6, c[0x0][0xb20] ;  /* 0x0002c800ff067b82 */ /* 0x000ef00000000800 */
[----:B------:R-:W4:Y:S01]  /*2120*/  LDC R16, c[0x0][0xb0c] ;  /* 0x0002c300ff107b82 */ /* 0x000f220000000800 */
[----:B-1----:R-:W-:-:S05]  /*2130*/  IMAD.HI.U32 R4, R11, R4, RZ ;  /* 0x000000040b047227 */ /* 0x002fca00078e00ff */
[----:B------:R-:W-:Y:S01]  /*2140*/  SHF.R.U32.HI R4, RZ, R5, R4 ;  /* 0x00000005ff047219 */ /* 0x000fe20000011604 */
[----:B--2---:R-:W-:Y:S01]  /*2150*/  IMAD.HI.U32 R3, R8, R3, RZ ;  /* 0x0000000308037227 */ /* 0x004fe200078e00ff */
[----:B------:R-:W-:-:S04]  /*2160*/  ISETP.NE.AND P0, PT, R2, 0x1, PT ;  /* 0x000000010200780c */ /* 0x000fc80003f05270 */
[----:B---3--:R-:W-:-:S04]  /*2170*/  SHF.R.U32.HI R3, RZ, R6, R3 ;  /* 0x00000006ff037219 */ /* 0x008fc80000011603 */
[----:B------:R-:W-:Y:S02]  /*2180*/  SEL R3, R8, R3, !P0 ;  /* 0x0000000308037207 */ /* 0x000fe40004000000 */
[----:B----4-:R-:W-:-:S04]  /*2190*/  ISETP.NE.AND P1, PT, R16, 0x1, PT ;  /* 0x000000011000780c */ /* 0x010fc80003f25270 */
[----:B------:R-:W-:-:S05]  /*21a0*/  SEL R4, R11, R4, !P1 ;  /* 0x000000040b047207 */ /* 0x000fca0004800000 */
[----:B------:R-:W-:Y:S02]  /*21b0*/  IMAD.IADD R5, R3, 0x1, -R4 ;  /* 0x0000000103057824 */ /* 0x000fe400078e0a04 */
[----:B------:R-:W-:Y:S02]  /*21c0*/  IMAD.IADD R3, R4, 0x1, -R3 ;  /* 0x0000000104037824 */ /* 0x000fe400078e0a03 */
[----:B------:R-:W-:Y:S02]  /*21d0*/  IMAD R11, R5, R16, R11 ;  /* 0x00000010050b7224 */ /* 0x000fe400078e020b */
[----:B------:R-:W-:-:S07]  /*21e0*/  IMAD R8, R3, R2, R8 ;  /* 0x0000000203087224 */ /* 0x000fce00078e0208 */
.L_x_34:
[----:B------:R-:W-:Y:S01]  /*21f0*/  VIADD R14, R14, 0x1 ;  /* 0x000000010e0e7836 */ /* 0x000fe20000000000 */
[----:B------:R-:W-:Y:S01]  /*2200*/  PLOP3.LUT P1, PT, PT, PT, PT, 0x80, 0x8 ;  /* 0x000000000008781c */ /* 0x000fe20003f2f070 */
[----:B------:R-:W-:Y:S02]  /*2210*/  IMAD.IADD R99, R11, 0x1, R96 ;  /* 0x000000010b637824 */ /* 0x000fe400078e0260 */
[----:B------:R-:W-:Y:S01]  /*2220*/  IMAD.IADD R97, R8, 0x1, R81 ;  /* 0x0000000108617824 */ /* 0x000fe200078e0251 */
[----:B------:R-:W-:-:S04]  /*2230*/  ISETP.NE.AND P0, PT, R14, 0x2, PT ;  /* 0x000000020e00780c */ /* 0x000fc80003f05270 */
[----:B------:R-:W-:Y:S02]  /*2240*/  SEL R2, RZ, 0x1, P0 ;  /* 0x00000001ff027807 */ /* 0x000fe40000000000 */
[----:B------:R-:W-:Y:S02]  /*2250*/  SEL R14, R14, RZ, P0 ;  /* 0x000000ff0e0e7207 */ /* 0x000fe40000000000 */
[----:B------:R-:W-:Y:S01]  /*2260*/  LOP3.LUT R13, R13, R2, RZ, 0x3c, !PT ;  /* 0x000000020d0d7212 */ /* 0x000fe200078e3cff */
[----:B------:R-:W-:Y:S06]  /*2270*/  @P2 BRA `(.L_x_35) ;  /* 0xfffffff000a02947 */ /* 0x000fec000383ffff */
[----:B------:R-:W-:Y:S01]  /*2280*/  UIADD3 UR4, UPT, UPT, UR4, 0x28, URZ ;  /* 0x0000002804047890 */ /* 0x000fe2000fffe0ff */
[----:B------:R-:W-:-:S03]  /*2290*/  SHF.L.U32 R3, R15, 0x1f, RZ ;  /* 0x0000001f0f037819 */ /* 0x000fc600000006ff */
[----:B------:R-:W-:-:S09]  /*22a0*/  ULEA UR5, UR6, UR4, 0x3 ;  /* 0x0000000406057291 */ /* 0x000fd2000f8e18ff */
[----:B------:R-:W1:Y:S02]  /*22b0*/  SYNCS.PHASECHK.TRANS64.TRYWAIT P0, [UR5], R3 ;  /* 0x00000003ff0075a7 */ /* 0x000e640008001105 */
[----:B-1----:R-:W-:Y:S05]  /*22c0*/  @!P0 BRA `(.L_x_36) ;  /* 0x0000003c00f08947 */ /* 0x002fea0003800000 */
.L_x_101:
[----:B------:R-:W-:-:S04]  /*22d0*/  UIADD3 UR6, UPT, UPT, UR6, 0x1, URZ ;  /* 0x0000000106067890 */ /* 0x000fc8000fffe0ff */
[----:B------:R-:W-:-:S04]  /*22e0*/  UISETP.NE.AND UP0, UPT, UR6, 0x5, UPT ;  /* 0x000000050600788c */ /* 0x000fc8000bf05270 */
[----:B------:R-:W-:Y:S02]  /*22f0*/  USEL UR7, URZ, 0x1, UP0 ;  /* 0x00000001ff077887 */ /* 0x000fe40008000000 */
[----:B------:R-:W-:-:S04]  /*2300*/  USEL UR6, UR6, URZ, UP0 ;  /* 0x000000ff06067287 */ /* 0x000fc80008000000 */
[----:B------:R-:W-:Y:S01]  /*2310*/  ULEA UR5, UR6, UR4, 0x3 ;  /* 0x0000000406057291 */ /* 0x000fe2000f8e18ff */
[----:B------:R-:W-:-:S04]  /*2320*/  LOP3.LUT R2, R15, UR7, RZ, 0x3c, !PT ;  /* 0x000000070f027c12 */ /* 0x000fc8000f8e3cff */
[----:B-1----:R-:W-:-:S04]  /*2330*/  SHF.L.U32 R3, R2, 0x1f, RZ ;  /* 0x0000001f02037819 */ /* 0x002fc800000006ff */
[----:B------:R-:W1:Y:S02]  /*2340*/  SYNCS.PHASECHK.TRANS64.TRYWAIT P0, [UR5], R3 ;  /* 0x00000003ff0075a7 */ /* 0x000e640008001105 */
[----:B-1----:R-:W-:Y:S05]  /*2350*/  @!P0 BRA `(.L_x_37) ;  /* 0x0000003c00e48947 */ /* 0x002fea0003800000 */
.L_x_103:
        /* <DEDUP_REMOVED lines=9> */
.L_x_105:
        /* <DEDUP_REMOVED lines=9> */
.L_x_107:
[----:B------:R-:W-:-:S04]  /*2480*/  UIADD3 UR6, UPT, UPT, UR6, 0x1, URZ ;  /* 0x0000000106067890 */ /* 0x000fc8000fffe0ff */
[----:B------:R-:W-:-:S04]  /*2490*/  UISETP.NE.AND UP0, UPT, UR6, 0x5, UPT ;  /* 0x000000050600788c */ /* 0x000fc8000bf05270 */
[----:B------:R-:W-:Y:S02]  /*24a0*/  USEL UR5, URZ, 0x1, UP0 ;  /* 0x00000001ff057887 */ /* 0x000fe40008000000 */
[----:B------:R-:W-:-:S04]  /*24b0*/  USEL UR6, UR6, URZ, UP0 ;  /* 0x000000ff06067287 */ /* 0x000fc80008000000 */
[----:B------:R-:W-:Y:S01]  /*24c0*/  ULEA UR6, UR6, UR4, 0x3 ;  /* 0x0000000406067291 */ /* 0x000fe2000f8e18ff */
[----:B-1----:R-:W-:-:S04]  /*24d0*/  LOP3.LUT R3, R2, UR5, RZ, 0x3c, !PT ;  /* 0x0000000502037c12 */ /* 0x002fc8000f8e3cff */
[----:B------:R-:W-:Y:S01]  /*24e0*/  SHF.L.U32 R3, R3, 0x1f, RZ ;  /* 0x0000001f03037819 */ /* 0x000fe200000006ff */
[----:B----4-:R-:W-:-:S07]  /*24f0*/  IMAD.U32 R0, RZ, RZ, UR6 ;  /* 0x00000006ff007e24 */ /* 0x010fce000f8e00ff */
.L_x_40:
[----:B-1----:R1:W2:Y:S02]  /*2500*/  SYNCS.PHASECHK.TRANS64.TRYWAIT P0, [R0+URZ], R3 ;  /* 0x00000003000075a7 */ /* 0x0022a400080011ff */
[----:B--2---:R-:W-:Y:S05]  /*2510*/  @!P0 NANOSLEEP.SYNCS 0x989680 ;  /* 0x009896800000895d */ /* 0x004fea0003900000 */
[----:B------:R-:W2:Y:S02]  /*2520*/  @!P0 SYNCS.PHASECHK.TRANS64 P0, [R0+URZ], R3 ;  /* 0x00000003000085a7 */ /* 0x000ea400080010ff */
[----:B--2---:R-:W-:Y:S05]  /*2530*/  @P0 EXIT ;  /* 0x000000000000094d */ /* 0x004fea0003800000 */
[----:B------:R-:W-:Y:S05]  /*2540*/  BRA `(.L_x_40) ;  /* 0xfffffffc00ec7947 */ /* 0x000fea000383ffff */
.L_x_17:
[----:B------:R-:W-:-:S04]  /*2550*/  UISETP.NE.AND UP1, UPT, UR37, URZ, UPT ;  /* 0x000000ff2500728c */ /* 0x000fc8000bf25270 */
[----:B------:R-:W-:-:S09]  /*2560*/  UISETP.NE.OR UP1, UPT, UR8, 0x1, UP1 ;  /* 0x000000010800788c */ /* 0x000fd20008f25670 */
[----:B------:R-:W-:Y:S05]  /*2570*/  BRA.U UP1, `(.L_x_41) ;  /* 0x0000000501487547 */ /* 0x000fea000b800000 */
[----:B------:R-:W-:Y:S01]  /*2580*/  ISETP.NE.AND P2, PT, R2, RZ, PT ;  /* 0x000000ff0200720c */ /* 0x000fe20003f45270 */
[----:B------:R-:W-:Y:S01]  /*2590*/  IMAD.MOV.U32 R12, RZ, RZ, 0x1 ;  /* 0x00000001ff0c7424 */ /* 0x000fe200078e00ff */
[----:B------:R-:W-:Y:S02]  /*25a0*/  CS2R R10, SRZ ;  /* 0x00000000000a7805 */ /* 0x000fe4000001ff00 */
[----:B------:R-:W-:Y:S01]  /*25b0*/  CS2R R8, SRZ ;  /* 0x0000000000087805 */ /* 0x000fe2000001ff00 */
[----:B------:R-:W-:Y:S01]  /*25c0*/  UMOV UR4, 0x400 ;  /* 0x0000040000047882 */ /* 0x000fe20000000000 */
[----:B------:R-:W-:Y:S01]  /*25d0*/  UMOV UR6, URZ ;  /* 0x000000ff00067c82 */ /* 0x000fe20008000000 */
[----:B------:R-:W-:-:S12]  /*25e0*/  ULEA UR37, UR37, UR4, 0x18 ;  /* 0x0000000425257291 */ /* 0x000fd8000f8ec0ff */
.L_x_45:
[----:B------:R-:W-:Y:S02]  /*25f0*/  LEA R0, R8, UR37, 0x3 ;  /* 0x0000002508007c11 */ /* 0x000fe4000f8e18ff */
[----:B------:R-:W-:-:S03]  /*2600*/  SHF.L.U32 R5, R9, 0x1f, RZ ;  /* 0x0000001f09057819 */ /* 0x000fc600000006ff */
[----:B------:R-:W-:Y:S01]  /*2610*/  VIADD R4, R0, 0xe0 ;  /* 0x000000e000047836 */ /* 0x000fe20000000000 */
[----:B------:R-:W1:Y:S02]  /*2620*/  SYNCS.PHASECHK.TRANS64.TRYWAIT P0, [R0+URZ+0xd0], R5 ;  /* 0x0000d005000075a7 */ /* 0x000e6400080011ff */
[----:B-1----:R-:W-:Y:S05]  /*2630*/  @!P0 BRA `(.L_x_42) ;  /* 0x0000003c00748947 */ /* 0x002fea0003800000 */
.L_x_108:
[----:B------:R-:W-:Y:S01]  /*2640*/  ULEA UR5, UR6, UR37, 0x3 ;  /* 0x0000002506057291 */ /* 0x000fe2000f8e18ff */
[----:B------:R-:W-:Y:S02]  /*2650*/  PRMT R4, RZ, 0x654, R4 ;  /* 0x00000654ff047816 */ /* 0x000fe40000000004 */
[----:B-1----:R-:W-:Y:S01]  /*2660*/  SHF.L.U32 R5, R12, 0x1f, RZ ;  /* 0x0000001f0c057819 */ /* 0x002fe200000006ff */
[----:B------:R-:W-:Y:S01]  /*2670*/  UIADD3 UR4, UPT, UPT, UR5, 0x70, URZ ;  /* 0x0000007005047890 */ /* 0x000fe2000fffe0ff */
[----:B------:R1:W-:Y:S05]  /*2680*/  SYNCS.ARRIVE.TRANS64.RED.A1T0 RZ, [R4+URZ], RZ ;  /* 0x000000ff04ff79a7 */ /* 0x0003ea00081004ff */
[----:B------:R-:W-:Y:S01]  /*2690*/  IMAD.U32 R7, RZ, RZ, UR4 ;  /* 0x00000004ff077e24 */ /* 0x000fe2000f8e00ff */
[----:B------:R-:W2:Y:S04]  /*26a0*/  SYNCS.PHASECHK.TRANS64.TRYWAIT P0, [UR5+0x80], R5 ;  /* 0x00008005ff0075a7 */ /* 0x000ea80008001105 */
[----:B------:R-:W-:Y:S01]  /*26b0*/  PRMT R6, R2, 0x654, R7 ;  /* 0x0000065402067816 */ /* 0x000fe20000000007 */
[----:B-1----:R-:W-:Y:S01]  /*26c0*/  @!P2 IMAD.MOV.U32 R4, RZ, RZ, 0x10 ;  /* 0x00000010ff04a424 */ /* 0x002fe200078e00ff */
[----:B--2---:R-:W-:Y:S06]  /*26d0*/  @!P0 BRA `(.L_x_43) ;  /* 0x0000003c00608947 */ /* 0x004fec0003800000 */
.L_x_110:
[----:B------:R-:W-:Y:S01]  /*26e0*/  ULEA UR4, UR6, UR37, 0x4 ;  /* 0x0000002506047291 */ /* 0x000fe2000f8e20ff */
[----:B------:R-:W-:Y:S01]  /*26f0*/  SEL R3, R6, R3, !P2 ;  /* 0x0000000306037207 */ /* 0x000fe20005000000 */
[----:B------:R-:W-:Y:S01]  /*2700*/  UIADD3 UR5, UPT, UPT, UR5, 0x70, URZ ;  /* 0x0000007005057890 */ /* 0x000fe2000fffe0ff */
[----:B-1----:R-:W-:Y:S01]  /*2710*/  LEA R0, R11, UR37, 0x3 ;  /* 0x000000250b007c11 */ /* 0x002fe2000f8e18ff */
[----:B------:R-:W-:Y:S01]  /*2720*/  UIADD3 UR4, UPT, UPT, UR4, 0x100, URZ ;  /* 0x0000010004047890 */ /* 0x000fe2000fffe0ff */
[----:B------:R-:W-:Y:S01]  /*2730*/  SHF.L.U32 R5, R10, 0x1f, RZ ;  /* 0x0000001f0a057819 */ /* 0x000fe200000006ff */
[----:B------:R1:W-:Y:S01]  /*2740*/  @!P2 SYNCS.ARRIVE.TRANS64.RED RZ, [R3+URZ], R4 ;  /* 0x0000000403ffa9a7 */ /* 0x0003e200080004ff */
[----:B------:R-:W-:Y:S01]  /*2750*/  UIADD3 UR6, UPT, UPT, UR6, 0x1, URZ ;  /* 0x0000000106067890 */ /* 0x000fe2000fffe0ff */
[----:B------:R-:W-:-:S03]  /*2760*/  VIADD R8, R8, 0x1 ;  /* 0x0000000108087836 */ /* 0x000fc60000000000 */
[----:B------:R-:W-:Y:S02]  /*2770*/  UISETP.NE.AND UP0, UPT, UR6, 0x2, UPT ;  /* 0x000000020600788c */ /* 0x000fe4000bf05270 */
[----:B------:R-:W-:Y:S06]  /*2780*/  UGETNEXTWORKID.BROADCAST [UR4], [UR5] ;  /* 0x00000000040073ca */ /* 0x000fec0008000100 */
[----:B------:R-:W-:Y:S01]  /*2790*/  USEL UR4, URZ, 0x1, UP0 ;  /* 0x00000001ff047887 */ /* 0x000fe20008000000 */
[----:B------:R-:W-:Y:S01]  /*27a0*/  ISETP.NE.AND P0, PT, R8, 0x2, PT ;  /* 0x000000020800780c */ /* 0x000fe20003f05270 */
[----:B------:R-:W-:Y:S01]  /*27b0*/  USEL UR6, UR6, URZ, UP0 ;  /* 0x000000ff06067287 */ /* 0x000fe20008000000 */
[----:B------:R-:W2:Y:S03]  /*27c0*/  SYNCS.PHASECHK.TRANS64.TRYWAIT P1, [R0+URZ+0x70], R5 ;  /* 0x00007005000075a7 */ /* 0x000ea600080211ff */
[----:B------:R-:W-:Y:S01]  /*27d0*/  LOP3.LUT R12, R12, UR4, RZ, 0x3c, !PT ;  /* 0x000000040c0c7c12 */ /* 0x000fe2000f8e3cff */
[----:B-12---:R-:W-:Y:S07]  /*27e0*/  @!P1 BRA `(.L_x_44) ;  /* 0x0000003c00349947 */ /* 0x006fee0003800000 */
.L_x_111:
[C---:B------:R-:W-:Y:S01]  /*27f0*/  LEA R4, R11.reuse, UR37, 0x4 ;  /* 0x000000250b047c11 */ /* 0x040fe2000f8e20ff */
[----:B-1----:R-:W-:Y:S01]  /*2800*/  VIADD R0, R0, 0x80 ;  /* 0x0000008000007836 */ /* 0x002fe20000000000 */
[----:B------:R-:W-:Y:S01]  /*2810*/  SEL R8, R8, RZ, P0 ;  /* 0x000000ff08087207 */ /* 0x000fe20000000000 */
[----:B------:R-:W-:-:S03]  /*2820*/  VIADD R11, R11, 0x1 ;  /* 0x000000010b0b7836 */ /* 0x000fc60000000000 */
[----:B------:R-:W1:Y:S01]  /*2830*/  LDS.128 R4, [R4+0x100] ;  /* 0x0001000004047984 */ /* 0x000e620000000c00 */
[----:B------:R-:W-:Y:S02]  /*2840*/  PRMT R0, RZ, 0x654, R0 ;  /* 0x00000654ff007816 */ /* 0x000fe40000000000 */
[C---:B------:R-:W-:Y:S01]  /*2850*/  ISETP.NE.AND P1, PT, R11.reuse, 0x2, PT ;  /* 0x000000020b00780c */ /* 0x040fe20003f25270 */
[----:B------:R-:W-:Y:S01]  /*2860*/  @!PT LDS RZ, [RZ] ;  /* 0x00000000fffff984 */ /* 0x000fe20000000800 */
[----:B------:R-:W-:Y:S01]  /*2870*/  @!PT LDS RZ, [RZ] ;  /* 0x00000000fffff984 */ /* 0x000fe20000000800 */
[----:B------:R-:W-:Y:S01]  /*2880*/  @!PT LDS RZ, [RZ] ;  /* 0x00000000fffff984 */ /* 0x000fe20000000800 */
[----:B------:R-:W-:Y:S01]  /*2890*/  @!PT LDS RZ, [RZ] ;  /* 0x00000000fffff984 */ /* 0x000fe20000000800 */
[----:B------:R2:W-:Y:S06]  /*28a0*/  MEMBAR.ALL.CTA ;  /* 0x0000000000007992 */ /* 0x0005ec0000008000 */
[----:B--2---:R-:W2:Y:S01]  /*28b0*/  FENCE.VIEW.ASYNC.S ;  /* 0x00000000000073c6 */ /* 0x004ea20000000000 */
[----:B------:R-:W-:Y:S01]  /*28c0*/  SEL R11, R11, RZ, P1 ;  /* 0x000000ff0b0b7207 */ /* 0x000fe20000800000 */
[----:B--2---:R2:W-:Y:S01]  /*28d0*/  SYNCS.ARRIVE.TRANS64.RED.A1T0 RZ, [R0+URZ], RZ ;  /* 0x000000ff00ff79a7 */ /* 0x0045e200081004ff */
[----:B-1----:R-:W-:-:S02]  /*28e0*/  LOP3.LUT P3, RZ, R6, 0x1, RZ, 0xc0, !PT ;  /* 0x0000000106ff7812 */ /* 0x002fc4000786c0ff */
[----:B------:R-:W-:-:S04]  /*28f0*/  SEL R5, RZ, 0x1, P1 ;  /* 0x00000001ff057807 */ /* 0x000fc80000800000 */
[----:B------:R-:W-:Y:S02]  /*2900*/  LOP3.LUT R10, R10, R5, RZ, 0x3c, !PT ;  /* 0x000000050a0a7212 */ /* 0x000fe400078e3cff */
[----:B--2---:R-:W-:-:S04]  /*2910*/  SEL R0, RZ, 0x1, P0 ;  /* 0x00000001ff007807 */ /* 0x004fc80000000000 */
[----:B------:R-:W-:Y:S01]  /*2920*/  LOP3.LUT R9, R9, R0, RZ, 0x3c, !PT ;  /* 0x0000000009097212 */ /* 0x000fe200078e3cff */
[----:B------:R-:W-:Y:S06]  /*2930*/  @P3 BRA `(.L_x_45) ;  /* 0xfffffffc002c3947 */ /* 0x000fec000383ffff */
[----:B------:R-:W-:Y:S01]  /*2940*/  ULEA UR5, UR6, UR37, 0x3 ;  /* 0x0000002506057291 */ /* 0x000fe2000f8e18ff */
[----:B------:R-:W-:-:S08]  /*2950*/  SHF.L.U32 R3, R12, 0x1f, RZ ;  /* 0x0000001f0c037819 */ /* 0x000fd000000006ff */
[----:B------:R-:W1:Y:S02]  /*2960*/  SYNCS.PHASECHK.TRANS64 P0, [UR5+0x80], R3 ;  /* 0x00008003ff0075a7 */ /* 0x000e640008001005 */
[----:B-1----:R-:W-:Y:S05]  /*2970*/  @P0 BRA `(.L_x_46) ;  /* 0x0000000000080947 */ /* 0x002fea0003800000 */
[----:B------:R-:W1:Y:S02]  /*2980*/  SYNCS.PHASECHK.TRANS64.TRYWAIT P0, [UR5+0x80], R3 ;  /* 0x00008003ff0075a7 */ /* 0x000e640008001105 */
[----:B-1----:R-:W-:Y:S05]  /*2990*/  @!P0 BRA `(.L_x_47) ;  /* 0x0000003800dc8947 */ /* 0x002fea0003800000 */
.L_x_46:
[----:B------:R-:W-:-:S04]  /*29a0*/  UIADD3 UR4, UPT, UPT, UR6, 0x1, URZ ;  /* 0x0000000106047890 */ /* 0x000fc8000fffe0ff */
[----:B------:R-:W-:-:S04]  /*29b0*/  UISETP.NE.AND UP0, UPT, UR4, 0x2, UPT ;  /* 0x000000020400788c */ /* 0x000fc8000bf05270 */
[----:B------:R-:W-:Y:S02]  /*29c0*/  USEL UR7, URZ, 0x1, UP0 ;  /* 0x00000001ff077887 */ /* 0x000fe40008000000 */
[----:B------:R-:W-:-:S04]  /*29d0*/  USEL UR4, UR4, URZ, UP0 ;  /* 0x000000ff04047287 */ /* 0x000fc80008000000 */
[----:B------:R-:W-:Y:S01]  /*29e0*/  ULEA UR4, UR4, UR37, 0x3 ;  /* 0x0000002504047291 */ /* 0x000fe2000f8e18ff */
[----:B-1----:R-:W-:-:S04]  /*29f0*/  LOP3.LUT R3, R12, UR7, RZ, 0x3c, !PT ;  /* 0x000000070c037c12 */ /* 0x002fc8000f8e3cff */
[----:B------:R-:W-:-:S04]  /*2a00*/  SHF.L.U32 R0, R3, 0x1f, RZ ;  /* 0x0000001f03007819 */ /* 0x000fc800000006ff */
[----:B------:R-:W1:Y:S02]  /*2a10*/  SYNCS.PHASECHK.TRANS64 P0, [UR4+0x80], R0 ;  /* 0x00008000ff0075a7 */ /* 0x000e640008001004 */
[----:B-1----:R-:W-:Y:S05]  /*2a20*/  @P0 EXIT ;  /* 0x000000000000094d */ /* 0x002fea0003800000 */
[----:B------:R-:W-:Y:S02]  /*2a30*/  SHF.L.U32 R3, R3, 0x1f, RZ ;  /* 0x0000001f03037819 */ /* 0x000fe400000006ff */
[----:B------:R-:W-:-:S07]  /*2a40*/  MOV R0, UR4 ;  /* 0x0000000400007c02 */ /* 0x000fce0008000f00 */
.L_x_48:
[----:B-1----:R1:W2:Y:S02]  /*2a50*/  SYNCS.PHASECHK.TRANS64.TRYWAIT P0, [R0+URZ+0x80], R3 ;  /* 0x00008003000075a7 */ /* 0x0022a400080011ff */
[----:B--2---:R-:W-:Y:S05]  /*2a60*/  @!P0 NANOSLEEP.SYNCS 0x989680 ;  /* 0x009896800000895d */ /* 0x004fea0003900000 */
[----:B------:R-:W2:Y:S02]  /*2a70*/  @!P0 SYNCS.PHASECHK.TRANS64 P0, [R0+URZ+0x80], R3 ;  /* 0x00008003000085a7 */ /* 0x000ea400080010ff */
[----:B--2---:R-:W-:Y:S05]  /*2a80*/  @P0 EXIT ;  /* 0x000000000000094d */ /* 0x004fea0003800000 */
[----:B------:R-:W-:Y:S05]  /*2a90*/  BRA `(.L_x_48) ;  /* 0xfffffffc00ec7947 */ /* 0x000fea000383ffff */
.L_x_41:
[----:B------:R-:W-:-:S09]  /*2aa0*/  UISETP.NE.AND UP1, UPT, UR8, URZ, UPT ;  /* 0x000000ff0800728c */ /* 0x000fd2000bf25270 */
[----:B------:R-:W-:Y:S05]  /*2ab0*/  BRA.U UP1, `(.L_x_49) ;  /* 0x0000000d01787547 */ /* 0x000fea000b800000 */
[----:B------:R-:W-:Y:S01]  /*2ac0*/  UMOV UR4, 0x40 ;  /* 0x0000004000047882 */ /* 0x000fe20000000000 */
[----:B------:R-:W-:Y:S01]  /*2ad0*/  NOP ;  /* 0x0000000000007918 */ /* 0x000fe20000000000 */
[----:B------:R-:W-:Y:S01]  /*2ae0*/  ULEA UR4, UR37, UR4, 0x18 ;  /* 0x0000000425047291 */ /* 0x000fe2000f8ec0ff */
[----:B------:R-:W-:Y:S02]  /*2af0*/  UMOV UR5, 0x400 ;  /* 0x0000040000057882 */ /* 0x000fe40000000000 */
[----:B------:R-:W-:-:S06]  /*2b00*/  ULEA UR37, UR37, UR5, 0x18 ;  /* 0x0000000525257291 */ /* 0x000fcc000f8ec0ff */
[----:B------:R-:W1:Y:S02]  /*2b10*/  LDS.U8 R0, [UR4+0x1c] ;  /* 0x00001c04ff007984 */ /* 0x000e640008000000 */
[----:B-1----:R-:W-:-:S13]  /*2b20*/  ISETP.NE.AND P0, PT, R0, RZ, PT ;  /* 0x000000ff0000720c */ /* 0x002fda0003f05270 */
[----:B------:R-:W-:Y:S05]  /*2b30*/  @P0 BRA `(.L_x_50) ;  /* 0x0000000000580947 */ /* 0x000fea0003800000 */
[----:B------:R-:W-:-:S13]  /*2b40*/  ELECT P0, URZ, PT ;  /* 0x0000000000ff782f */ /* 0x000fda0003800000 */
[----:B------:R-:W-:Y:S05]  /*2b50*/  @!P0 BRA `(.L_x_51) ;  /* 0x0000000000608947 */ /* 0x000fea0003800000 */
[----:B------:R-:W-:Y:S01]  /*2b60*/  UMOV UR5, 0x10 ;  /* 0x0000001000057882 */ /* 0x000fe20000000000 */
[----:B------:R-:W-:Y:S01]  /*2b70*/  HFMA2 R0, -RZ, RZ, 0, 5.9604644775390625e-08 ;  /* 0x00000001ff007431 */ /* 0x000fe200000001ff */
[----:B------:R-:W-:-:S03]  /*2b80*/  MOV R2, 0xffff ;  /* 0x0000ffff00027802 */ /* 0x000fc60000000f00 */
[----:B------:R-:W-:Y:S04]  /*2b90*/  DEPBAR.LE SB1, 0x36 ;  /* 0x00009d800000791a */ /* 0x000fe80000000000 */
[----:B------:R-:W1:Y:S02]  /*2ba0*/  UTCATOMSWS.FIND_AND_SET.ALIGN UP0, UR5, UR5 ;  /* 0x00000005000575e3 */ /* 0x000e640008000800 */
[----:B-1----:R-:W-:Y:S01]  /*2bb0*/  MOV R3, UR5 ;  /* 0x0000000500037c02 */ /* 0x002fe20008000f00 */
[----:B------:R-:W-:Y:S06]  /*2bc0*/  BRA.U UP0, `(.L_x_52) ;  /* 0x0000000100187547 */ /* 0x000fec000b800000 */
.L_x_53:
[----:B------:R-:W-:Y:S05]  /*2bd0*/  NANOSLEEP 0x64 ;  /* 0x000000640000795d */ /* 0x000fea0003800000 */
[----:B------:R-:W-:-:S05]  /*2be0*/  UMOV UR5, 0x10 ;  /* 0x0000001000057882 */ /* 0x000fca0000000000 */
[----:B------:R-:W-:Y:S04]  /*2bf0*/  DEPBAR.LE SB1, 0x36 ;  /* 0x00009d800000791a */ /* 0x000fe80000000000 */
[----:B------:R-:W1:Y:S02]  /*2c00*/  UTCATOMSWS.FIND_AND_SET.ALIGN UP0, UR5, UR5 ;  /* 0x00000005000575e3 */ /* 0x000e640008000800 */
[----:B-1----:R-:W-:Y:S01]  /*2c10*/  MOV R3, UR5 ;  /* 0x0000000500037c02 */ /* 0x002fe20008000f00 */
[----:B------:R-:W-:Y:S05]  /*2c20*/  BRA.U !UP0, `(.L_x_53) ;  /* 0xfffffffd08e87547 */ /* 0x000fea000b83ffff */
.L_x_52:
[-C--:B------:R-:W-:Y:S02]  /*2c30*/  SHF.L.U32 R2, R2, R3.reuse, RZ ;  /* 0x0000000302027219 */ /* 0x080fe400000006ff */
[----:B------:R-:W-:Y:S01]  /*2c40*/  SHF.L.U32 R0, R0, R3, RZ ;  /* 0x0000000300007219 */ /* 0x000fe200000006ff */
[----:B------:R-:W-:Y:S02]  /*2c50*/  IMAD.SHL.U32 R3, R3, 0x20, RZ ;  /* 0x0000002003037824 */ /* 0x000fe400078e00ff */
[----:B------:R1:W-:Y:S04]  /*2c60*/  ATOMS.OR RZ, [UR4+0x14], R2 ;  /* 0x00001402ffff798c */ /* 0x0003e8000b000004 */
[----:B------:R1:W-:Y:S04]  /*2c70*/  ATOMS.OR RZ, [UR4+0x18], R0 ;  /* 0x00001800ffff798c */ /* 0x0003e8000b000004 */
[----:B------:R1:W-:Y:S01]  /*2c80*/  STS [UR37+0x120], R3 ;  /* 0x00012003ff007988 */ /* 0x0003e20008000825 */
[----:B------:R-:W-:Y:S05]  /*2c90*/  BRA `(.L_x_51) ;  /* 0x0000000000107947 */ /* 0x000fea0003800000 */
.L_x_50:
[----:B------:R-:W-:Y:S02]  /*2ca0*/  MOV R0, 0xffffffff ;  /* 0xffffffff00007802 */ /* 0x000fe40000000f00 */
[----:B------:R-:W-:-:S03]  /*2cb0*/  MOV R2, 0x2ce0 ;  /* 0x00002ce000027802 */ /* 0x000fc60000000f00 */
[----:B------:R1:W-:Y:S04]  /*2cc0*/  STS [UR37+0x120], R0 ;  /* 0x00012000ff007988 */ /* 0x0003e80008000825 */
[----:B-1-3-5:R-:W-:Y:S05]  /*2cd0*/  CALL.REL.NOINC `($__internal_1_$__cuda_sm10x_tcgen05_guardrail_trap_phase_invalid_during_alloc) ;  /* 0x0000003c00587944 */ /* 0x02afea0003c00000 */
.L_x_51:
[----:B------:R-:W-:Y:S05]  /*2ce0*/  WARPSYNC.ALL ;  /* 0x0000000000007948 */ /* 0x000fea0003800000 */
[----:B------:R-:W2:Y:S01]  /*2cf0*/  S2UR UR6, SR_CgaCtaId ;  /* 0x00000000000679c3 */ /* 0x000ea20000008800 */
[----:B------:R-:W-:Y:S01]  /*2d00*/  UMOV UR4, 0x400 ;  /* 0x0000040000047882 */ /* 0x000fe20000000000 */
[----:B------:R-:W-:-:S06]  /*2d10*/  NOP ;  /* 0x0000000000007918 */ /* 0x000fcc0000000000 */
[----:B------:R-:W-:Y:S06]  /*2d20*/  BAR.ARV 0x6, 0xa0 ;  /* 0x0182800000007b1d */ /* 0x000fec0000002000 */
[----:B------:R-:W4:Y:S01]  /*2d30*/  LDCU UR7, c[0x0][0x38c] ;  /* 0x00007180ff0777ac */ /* 0x000f220008000800 */
[----:B------:R-:W-:Y:S01]  /*2d40*/  IMAD.MOV.U32 R11, RZ, RZ, 0x1 ;  /* 0x00000001ff0b7424 */ /* 0x000fe200078e00ff */
[----:B------:R-:W-:Y:S01]  /*2d50*/  CS2R R8, SRZ ;  /* 0x0000000000087805 */ /* 0x000fe2000001ff00 */
[----:B------:R-:W-:Y:S01]  /*2d60*/  IMAD.MOV.U32 R10, RZ, RZ, RZ ;  /* 0x000000ffff0a7224 */ /* 0x000fe200078e00ff */
[----:B------:R-:W-:Y:S01]  /*2d70*/  UMOV UR18, URZ ;  /* 0x000000ff00127c82 */ /* 0x000fe20008000000 */
[----:B------:R-:W-:Y:S01]  /*2d80*/  UMOV UR17, URZ ;  /* 0x000000ff00117c82 */ /* 0x000fe20008000000 */
[----:B------:R-:W-:Y:S01]  /*2d90*/  UMOV UR20, 0x0 ;  /* 0x0000000000147882 */ /* 0x000fe20000000000 */
[----:B------:R-:W-:Y:S01]  /*2da0*/  UMOV UR21, 0x41004a0 ;  /* 0x041004a000157882 */ /* 0x000fe20000000000 */
[----:B--2---:R-:W-:Y:S01]  /*2db0*/  ULEA UR6, UR6, UR4, 0x18 ;  /* 0x0000000406067291 */ /* 0x004fe2000f8ec0ff */
[----:B------:R-:W2:Y:S03]  /*2dc0*/  LDCU UR4, c[0x0][0x38c] ;  /* 0x00007180ff0477ac */ /* 0x000ea60008000800 */
[----:B------:R-:W-:-:S02]  /*2dd0*/  UIADD3 UR11, UPT, UPT, UR6, 0x2400, URZ ;  /* 0x00002400060b7890 */ /* 0x000fc4000fffe0ff */
[----:B----4-:R-:W-:-:S03]  /*2de0*/  UIADD3 UR7, UPT, UPT, UR7, 0x1f, URZ ;  /* 0x0000001f07077890 */ /* 0x010fc6000fffe0ff */
[----:B-1----:R-:W1:Y:S01]  /*2df0*/  LDS R0, [UR6+0x120] ;  /* 0x00012006ff007984 */ /* 0x002e620008000800 */
[----:B------:R-:W-:Y:S02]  /*2e00*/  UIADD3 UR12, UPT, UPT, UR6, 0x4c00, URZ ;  /* 0x00004c00060c7890 */ /* 0x000fe4000fffe0ff */
[----:B------:R-:W-:Y:S02]  /*2e10*/  USHF.R.S32.HI UR5, URZ, 0x1f, UR7 ;  /* 0x0000001fff057899 */ /* 0x000fe40008011407 */
[----:B------:R-:W-:Y:S02]  /*2e20*/  USHF.R.U32.HI UR11, URZ, 0x4, UR11 ;  /* 0x00000004ff0b7899 */ /* 0x000fe4000801160b */
[----:B------:R-:W-:Y:S02]  /*2e30*/  ULEA.HI UR5, UR5, UR7, URZ, 0x5 ;  /* 0x0000000705057291 */ /* 0x000fe4000f8f28ff */
[----:B------:R-:W-:Y:S02]  /*2e40*/  USHF.R.U32.HI UR12, URZ, 0x4, UR12 ;  /* 0x00000004ff0c7899 */ /* 0x000fe4000801160c */
[----:B------:R-:W-:-:S02]  /*2e50*/  USHF.R.S32.HI UR5, URZ, 0x5, UR5 ;  /* 0x00000005ff057899 */ /* 0x000fc40008011405 */
[----:B------:R-:W-:Y:S02]  /*2e60*/  ULOP3.LUT UR11, UR11, 0x3fff, URZ, 0xc0, !UPT ;  /* 0x00003fff0b0b7892 */ /* 0x000fe4000f8ec0ff */
[----:B------:R-:W-:Y:S02]  /*2e70*/  UISETP.LT.AND UP0, UPT, UR5, 0x1, UPT ;  /* 0x000000010500788c */ /* 0x000fe4000bf01270 */
[----:B------:R-:W-:Y:S02]  /*2e80*/  ULOP3.LUT UR12, UR12, 0x3fff, URZ, 0xc0, !UPT ;  /* 0x00003fff0c0c7892 */ /* 0x000fe4000f8ec0ff */
[----:B------:R-:W-:Y:S02]  /*2e90*/  USEL UR10, UR5, 0x1, !UP0 ;  /* 0x00000001050a7887 */ /* 0x000fe4000c000000 */
[----:B------:R-:W-:Y:S02]  /*2ea0*/  ULOP3.LUT UR11, UR11, 0x10000, URZ, 0xfc, !UPT ;  /* 0x000100000b0b7892 */ /* 0x000fe4000f8efcff */
[----:B------:R-:W-:-:S02]  /*2eb0*/  ULOP3.LUT UR12, UR12, 0x10000, URZ, 0xfc, !UPT ;  /* 0x000100000c0c7892 */ /* 0x000fc4000f8efcff */
[----:B------:R-:W-:Y:S02]  /*2ec0*/  UIADD3 UR10, UPT, UPT, -UR10, URZ, URZ ;  /* 0x000000ff0a0a7290 */ /* 0x000fe4000fffe1ff */
[----:B--2---:R-:W-:Y:S01]  /*2ed0*/  UISETP.GE.AND UP3, UPT, UR4, 0x1, UPT ;  /* 0x000000010400788c */ /* 0x004fe2000bf66270 */
[----:B-1----:R-:W-:-:S15]  /*2ee0*/  R2UR UR19, R0 ;  /* 0x00000000001372ca */ /* 0x002fde00000e0000 */
.L_x_60:
[----:B------:R-:W-:Y:S02]  /*2ef0*/  LEA R0, R10, UR6, 0x3 ;  /* 0x000000060a007c11 */ /* 0x000fe4000f8e18ff */
[----:B------:R-:W-:Y:S02]  /*2f00*/  SHF.L.U32 R5, R9, 0x1f, RZ ;  /* 0x0000001f09057819 */ /* 0x000fe400000006ff */
[----:B------:R-:W-:Y:S01]  /*2f10*/  PLOP3.LUT P0, PT, PT, PT, UP3, 0x80, 0x8 ;  /* 0x000000000008781c */ /* 0x000fe20003f0f038 */
[----:B------:R-:W-:Y:S01]  /*2f20*/  VIADD R3, R0, 0x80 ;  /* 0x0000008000037836 */ /* 0x000fe20000000000 */
[----:B-1----:R-:W1:Y:S02]  /*2f30*/  SYNCS.PHASECHK.TRANS64.TRYWAIT P1, [R0+URZ+0x70], R5 ;  /* 0x00007005000075a7 */ /* 0x002e6400080211ff */
[----:B-1--4-:R-:W-:Y:S09]  /*2f40*/  @!P1 BRA `(.L_x_54) ;  /* 0x0000003400889947 */ /* 0x012ff20003800000 */
.L_x_113:
[----:B------:R-:W-:Y:S01]  /*2f50*/  LEA R4, R10, UR6, 0x4 ;  /* 0x000000060a047c11 */ /* 0x000fe2000f8e20ff */
[----:B------:R-:W-:Y:S01]  /*2f60*/  @UP3 ULEA UR4, UR17, UR6, 0x3 ;  /* 0x0000000611043291 */ /* 0x000fe2000f8e18ff */
[----:B------:R-:W-:Y:S01]  /*2f70*/  PLOP3.LUT P2, PT, PT, PT, PT, 0x80, 0x8 ;  /* 0x000000000008781c */ /* 0x000fe20003f4f070 */
[----:B------:R-:W-:Y:S01]  /*2f80*/  ULEA UR9, UR18, UR6, 0x3 ;  /* 0x0000000612097291 */ /* 0x000fe2000f8e18ff */
[----:B------:R-:W-:Y:S02]  /*2f90*/  PRMT R3, RZ, 0x654, R3 ;  /* 0x00000654ff037816 */ /* 0x000fe40000000003 */
[----:B-1----:R-:W1:Y:S01]  /*2fa0*/  LDS.128 R4, [R4+0x100] ;  /* 0x0001000004047984 */ /* 0x002e620000000c00 */
[----:B------:R-:W-:Y:S02]  /*2fb0*/  @P0 SHF.L.U32 R2, R8, 0x1f, RZ ;  /* 0x0000001f08020819 */ /* 0x000fe400000006ff */
[----:B------:R-:W-:Y:S01]  /*2fc0*/  SHF.L.U32 R0, R11, 0x1f, RZ ;  /* 0x0000001f0b007819 */ /* 0x000fe200000006ff */
[----:B------:R-:W-:Y:S01]  /*2fd0*/  @!PT LDS RZ, [RZ] ;  /* 0x00000000fffff984 */ /* 0x000fe20000000800 */
[----:B------:R-:W-:Y:S01]  /*2fe0*/  @!PT LDS RZ, [RZ] ;  /* 0x00000000fffff984 */ /* 0x000fe20000000800 */
[----:B------:R-:W-:Y:S01]  /*2ff0*/  @!PT LDS RZ, [RZ] ;  /* 0x00000000fffff984 */ /* 0x000fe20000000800 */
[----:B------:R-:W-:Y:S01]  /*3000*/  @!PT LDS RZ, [RZ] ;  /* 0x00000000fffff984 */ /* 0x000fe20000000800 */
[----:B------:R2:W-:Y:S06]  /*3010*/  MEMBAR.ALL.CTA ;  /* 0x0000000000007992 */ /* 0x0005ec0000008000 */
[----:B--2---:R-:W2:Y:S02]  /*3020*/  FENCE.VIEW.ASYNC.S ;  /* 0x00000000000073c6 */ /* 0x004ea40000000000 */
[----:B--2---:R2:W-:Y:S01]  /*3030*/  SYNCS.ARRIVE.TRANS64.RED.A1T0 RZ, [R3+URZ], RZ ;  /* 0x000000ff03ff79a7 */ /* 0x0045e200081004ff */
[----:B------:R2:W4:Y:S01]  /*3040*/  @P0 SYNCS.PHASECHK.TRANS64.TRYWAIT P2, [UR4], R2 ;  /* 0x00000002ff0005a7 */ /* 0x0005220008041104 */
[----:B-1----:R-:W-:Y:S01]  /*3050*/  LOP3.LUT P1, RZ, R6, 0x1, RZ, 0xc0, !PT ;  /* 0x0000000106ff7812 */ /* 0x002fe2000782c0ff */
[----:B------:R-:W1:Y:S02]  /*3060*/  SYNCS.PHASECHK.TRANS64.TRYWAIT P0, [UR9+0xb0], R0 ;  /* 0x0000b000ff0075a7 */ /* 0x000e640008001109 */
[----:B-12-4-:R-:W-:Y:S10]  /*3070*/  @!P0 BRA `(.L_x_55) ;  /* 0x0000003400508947 */ /* 0x016ff40003800000 */
.L_x_115:
[----:B------:R-:W-:Y:S01]  /*3080*/  IADD3 R10, PT, PT, R10, 0x1, RZ ;  /* 0x000000010a0a7810 */ /* 0x000fe20007ffe0ff */
[----:B------:R-:W-:Y:S06]  /*3090*/  BRA.U !UP3, `(.L_x_56) ;  /* 0x000000010ba07547 */ /* 0x000fec000b800000 */
[----:B------:R-:W-:Y:S02]  /*30a0*/  ULEA.HI UR8, UR18, UR18, URZ, 0x1 ;  /* 0x0000001212087291 */ /* 0x000fe4000f8f08ff */
[----:B------:R-:W-:Y:S02]  /*30b0*/  UPLOP3.LUT UP4, UPT, UPT, UPT, UPT, 0x40, 0x4 ;  /* 0x000000000004789c */ /* 0x000fe40003f8e870 */
[----:B------:R-:W-:Y:S02]  /*30c0*/  USHF.L.U32 UR4, UR8, 0x5, URZ ;  /* 0x0000000508047899 */ /* 0x000fe400080006ff */
[----:B------:R-:W-:Y:S02]  /*30d0*/  ULOP3.LUT UR8, UR8, 0xffe, URZ, 0xc0, !UPT ;  /* 0x00000ffe08087892 */ /* 0x000fe4000f8ec0ff */
[----:B------:R-:W-:Y:S02]  /*30e0*/  ULOP3.LUT UR4, UR4, 0xffffffc0, URZ, 0xc0, !UPT ;  /* 0xffffffc004047892 */ /* 0x000fe4000f8ec0ff */
[----:B------:R-:W-:-:S02]  /*30f0*/  UIADD3 UR8, UPT, UPT, -UR8, UR18, URZ ;  /* 0x0000001208087290 */ /* 0x000fc4000fffe1ff */
[----:B------:R-:W-:Y:S01]  /*3100*/  UIADD3 UR4, UPT, UPT, UR19, UR4, URZ ;  /* 0x0000000413047290 */ /* 0x000fe2000fffe0ff */
[----:B------:R-:W-:Y:S01]  /*3110*/  UMOV UR16, UR10 ;  /* 0x0000000a00107c82 */ /* 0x000fe20008000000 */
[----:B------:R-:W-:Y:S02]  /*3120*/  UMOV UR15, UR5 ;  /* 0x00000005000f7c82 */ /* 0x000fe40008000000 */
[----:B------:R-:W-:Y:S01]  /*3130*/  ULEA UR8, UR8, UR4, 0x14 ;  /* 0x0000000408087291 */ /* 0x000fe2000f8ea0ff */
[----:B------:R-:W-:-:S11]  /*3140*/  UMOV UR14, UR17 ;  /* 0x00000011000e7c82 */ /* 0x000fd60008000000 */
.L_x_59:
[----:B------:R-:W-:Y:S02]  /*3150*/  UIADD3 UR16, UPT, UPT, UR16, 0x1, URZ ;  /* 0x0000000110107890 */ /* 0x000fe4000fffe0ff */
[----:B--2---:R-:W-:Y:S02]  /*3160*/  ULEA UR7, UR14, UR6, 0x3 ;  /* 0x000000060e077291 */ /* 0x004fe4000f8e18ff */
[----:B------:R-:W-:Y:S01]  /*3170*/  UISETP.NE.AND UP0, UPT, UR16, URZ, UPT ;  /* 0x000000ff1000728c */ /* 0x000fe2000bf05270 */
[----:B----4-:R-:W-:Y:S10]  /*3180*/  @P2 BRA `(.L_x_57) ;  /* 0x00000000000c2947 */ /* 0x010ff40003800000 */
[----:B-1----:R-:W-:Y:S04]  /*3190*/  SHF.L.U32 R3, R8, 0x1f, RZ ;  /* 0x0000001f08037819 */ /* 0x002fe800000006ff */
[----:B------:R-:W1:Y:S02]  /*31a0*/  SYNCS.PHASECHK.TRANS64.TRYWAIT P0, [UR7], R3 ;  /* 0x00000003ff0075a7 */ /* 0x000e640008001107 */
[----:B-1----:R-:W-:Y:S05]  /*31b0*/  @!P0 BRA `(.L_x_58) ;  /* 0x0000003400188947 */ /* 0x002fea0003800000 */
.L_x_57:
[----:B------:R-:W-:Y:S01]  /*31c0*/  UISETP.NE.AND UP1, UPT, UR15, 0x1, UPT ;  /* 0x000000010f00788c */ /* 0x000fe2000bf25270 */
[----:B------:R-:W-:Y:S01]  /*31d0*/  PLOP3.LUT P2, PT, PT, PT, PT, 0x80, 0x8 ;  /* 0x000000000008781c */ /* 0x000fe20003f4f070 */
[----:B------:R-:W-:Y:S02]  /*31e0*/  UIADD3 UR17, UPT, UPT, UR14, 0x1, URZ ;  /* 0x000000010e117890 */ /* 0x000fe4000fffe0ff */
[----:B------:R-:W-:Y:S02]  /*31f0*/  ULEA UR22, UR14, UR12, 0x7 ;  /* 0x0000000c0e167291 */ /* 0x000fe4000f8e38ff */
[----:B------:R-:W-:Y:S01]  /*3200*/  UISETP.NE.AND UP2, UPT, UR17, 0x5, UPT ;  /* 0x000000051100788c */ /* 0x000fe2000bf45270 */
[----:B------:R-:W-:Y:S01]  /*3210*/  PLOP3.LUT P0, PT, PT, PT, UP1, 0x80, 0x8 ;  /* 0x000000000008781c */ /* 0x000fe20003f0f018 */
[----:B------:R-:W-:Y:S02]  /*3220*/  ULEA UR24, UR14, UR11, 0x7 ;  /* 0x0000000b0e187291 */ /* 0x000fe4000f8e38ff */
[----:B------:R-:W-:Y:S02]  /*3230*/  USEL UR13, URZ, 0x1, UP2 ;  /* 0x00000001ff0d7887 */ /* 0x000fe40009000000 */
[----:B------:R-:W-:Y:S02]  /*3240*/  USEL UR17, UR17, URZ, UP2 ;  /* 0x000000ff11117287 */ /* 0x000fe40009000000 */
[----:B------:R-:W-:Y:S02]  /*3250*/  UIADD3 UR7, UPT, UPT, UR7, 0x28, URZ ;  /* 0x0000002807077890 */ /* 0x000fe4000fffe0ff */
[----:B------:R-:W-:Y:S01]  /*3260*/  @UP1 ULEA UR4, UR17, UR6, 0x3 ;  /* 0x0000000611041291 */ /* 0x000fe2000f8e18ff */
[----:B------:R-:W-:Y:S01]  /*3270*/  LOP3.LUT R8, R8, UR13, RZ, 0x3c, !PT ;  /* 0x0000000d08087c12 */ /* 0x000fe2000f8e3cff */
[----:B------:R-:W-:Y:S01]  /*3280*/  UMOV UR23, 0xc0004010 ;  /* 0xc000401000177882 */ /* 0x000fe20000000000 */
[----:B------:R-:W-:Y:S01]  /*3290*/  UMOV UR25, 0xc0004010 ;  /* 0xc000401000197882 */ /* 0x000fe20000000000 */
[----:B------:R-:W-:Y:S01]  /*32a0*/  UIADD3 UR15, UPT, UPT, UR15, -0x1, URZ ;  /* 0xffffffff0f0f7890 */ /* 0x000fe2000fffe0ff */
[----:B-1----:R-:W-:Y:S01]  /*32b0*/  @P0 SHF.L.U32 R0, R8, 0x1f, RZ ;  /* 0x0000001f08000819 */ /* 0x002fe200000006ff */
[----:B------:R-:W-:Y:S03]  /*32c0*/  UMOV UR14, UR17 ;  /* 0x00000011000e7c82 */ /* 0x000fe60008000000 */
[----:B------:R2:W4:Y:S01]  /*32d0*/  @P0 SYNCS.PHASECHK.TRANS64.TRYWAIT P2, [UR4], R0 ;  /* 0x00000000ff0005a7 */ /* 0x0005220008041104 */
[----:B------:R2:W-:Y:S01]  /*32e0*/  UTCIMMA gdesc[UR24], gdesc[UR22], tmem[UR8], tmem[UR20], idesc[UR21], UP4 ;  /* 0x00ff1416180075ea */ /* 0x0005e2000a000108 */
[----:B------:R-:W-:Y:S01]  /*32f0*/  UPLOP3.LUT UP4, UPT, UPT, UPT, UPT, 0x80, 0x8 ;  /* 0x000000000008789c */ /* 0x000fe20003f8f070 */
[----:B------:R2:W-:Y:S01]  /*3300*/  UTCBAR [UR7], URZ ;  /* 0x000000ff070073e9 */ /* 0x0005e200080000ff */
[----:B------:R-:W-:Y:S09]  /*3310*/  BRA.U UP0, `(.L_x_59) ;  /* 0xfffffffd008c7547 */ /* 0x000ff2000b83ffff */
.L_x_56:
[----:B------:R-:W-:Y:S01]  /*3320*/  UIADD3 UR18, UPT, UPT, UR18, 0x1, URZ ;  /* 0x0000000112127890 */ /* 0x000fe2000fffe0ff */
[C---:B------:R-:W-:Y:S01]  /*3330*/  ISETP.NE.AND P0, PT, R10.reuse, 0x2, PT ;  /* 0x000000020a00780c */ /* 0x040fe20003f05270 */
[----:B------:R-:W-:Y:S02]  /*3340*/  UIADD3 UR9, UPT, UPT, UR9, 0x90, URZ ;  /* 0x0000009009097890 */ /* 0x000fe4000fffe0ff */
[----:B------:R-:W-:Y:S01]  /*3350*/  UISETP.NE.AND UP0, UPT, UR18, 0x4, UPT ;  /* 0x000000041200788c */ /* 0x000fe2000bf05270 */
[----:B-12---:R-:W-:Y:S02]  /*3360*/  SEL R0, RZ, 0x1, P0 ;  /* 0x00000001ff007807 */ /* 0x006fe40000000000 */
[----:B------:R-:W-:Y:S01]  /*3370*/  SEL R10, R10, RZ, P0 ;  /* 0x000000ff0a0a7207 */ /* 0x000fe20000000000 */
[----:B------:R-:W-:Y:S01]  /*3380*/  USEL UR4, URZ, 0x1, UP0 ;  /* 0x00000001ff047887 */ /* 0x000fe20008000000 */
[----:B------:R-:W-:Y:S01]  /*3390*/  LOP3.LUT R9, R9, R0, RZ, 0x3c, !PT ;  /* 0x0000000009097212 */ /* 0x000fe200078e3cff */
[----:B------:R-:W-:Y:S01]  /*33a0*/  USEL UR18, UR18, URZ, UP0 ;  /* 0x000000ff12127287 */ /* 0x000fe20008000000 */
[----:B------:R1:W-:Y:S03]  /*33b0*/  UTCBAR [UR9], URZ ;  /* 0x000000ff090073e9 */ /* 0x0003e600080000ff */
[----:B------:R-:W-:Y:S01]  /*33c0*/  LOP3.LUT R11, R11, UR4, RZ, 0x3c, !PT ;  /* 0x000000040b0b7c12 */ /* 0x000fe2000f8e3cff */
[----:B------:R-:W-:Y:S07]  /*33d0*/  @P1 BRA `(.L_x_60) ;  /* 0xfffffff800c41947 */ /* 0x000fee000383ffff */
[----:B------:R-:W2:Y:S01]  /*33e0*/  S2UR UR4, SR_CgaCtaId ;  /* 0x00000000000479c3 */ /* 0x000ea20000008800 */
[----:B------:R-:W-:Y:S01]  /*33f0*/  ELECT P0, URZ, PT ;  /* 0x0000000000ff782f */ /* 0x000fe20003800000 */
[----:B------:R-:W-:Y:S01]  /*3400*/  IMAD.MOV.U32 R0, RZ, RZ, 0x1 ;  /* 0x00000001ff007424 */ /* 0x000fe200078e00ff */
[----:B------:R-:W-:Y:S01]  /*3410*/  UIADD3 UR6, UPT, UPT, UR6, 0xb0, URZ ;  /* 0x000000b006067890 */ /* 0x000fe2000fffe0ff */
[----:B------:R-:W-:Y:S01]  /*3420*/  SHF.L.U32 R3, R11, 0x1f, RZ ;  /* 0x0000001f0b037819 */ /* 0x000fe200000006ff */
[----:B------:R-:W-:-:S03]  /*3430*/  UMOV UR5, 0x40 ;  /* 0x0000004000057882 */ /* 0x000fc60000000000 */
[----:B------:R-:W-:Y:S01]  /*3440*/  UVIRTCOUNT.DEALLOC.SMPOOL 0x80 ;  /* 0x000000800000784c */ /* 0x000fe20000000000 */
[----:B--2---:R-:W-:Y:S02]  /*3450*/  ULEA UR4, UR4, UR5, 0x18 ;  /* 0x0000000504047291 */ /* 0x004fe4000f8ec0ff */
[----:B------:R-:W-:-:S07]  /*3460*/  ULEA UR5, UR18, UR6, 0x3 ;  /* 0x0000000612057291 */ /* 0x000fce000f8e18ff */
[----:B------:R2:W-:Y:S02]  /*3470*/  @P0 STS.U8 [UR4+0x1c], R0 ;  /* 0x00001c00ff000988 */ /* 0x0005e40008000004 */
[----:B------:R-:W3:Y:S02]  /*3480*/  SYNCS.PHASECHK.TRANS64.TRYWAIT P0, [UR5], R3 ;  /* 0x00000003ff0075a7 */ /* 0x000ee40008001105 */
[----:B--23--:R-:W-:Y:S05]  /*3490*/  @!P0 BRA `(.L_x_61) ;  /* 0x0000003000788947 */ /* 0x00cfea0003800000 */
.L_x_118:
[----:B------:R-:W-:-:S04]  /*34a0*/  UIADD3 UR7, UPT, UPT, UR18, 0x1, URZ ;  /* 0x0000000112077890 */ /* 0x000fc8000fffe0ff */
[----:B------:R-:W-:-:S04]  /*34b0*/  UISETP.NE.AND UP0, UPT, UR7, 0x4, UPT ;  /* 0x000000040700788c */ /* 0x000fc8000bf05270 */
[----:B------:R-:W-:Y:S02]  /*34c0*/  USEL UR8, URZ, 0x1, UP0 ;  /* 0x00000001ff087887 */ /* 0x000fe40008000000 */
[----:B------:R-:W-:-:S04]  /*34d0*/  USEL UR7, UR7, URZ, UP0 ;  /* 0x000000ff07077287 */ /* 0x000fc80008000000 */
[----:B------:R-:W-:Y:S01]  /*34e0*/  ULEA UR5, UR7, UR6, 0x3 ;  /* 0x0000000607057291 */ /* 0x000fe2000f8e18ff */
[----:B------:R-:W-:-:S04]  /*34f0*/  LOP3.LUT R2, R11, UR8, RZ, 0x3c, !PT ;  /* 0x000000080b027c12 */ /* 0x000fc8000f8e3cff */
[----:B--2---:R-:W-:-:S04]  /*3500*/  SHF.L.U32 R3, R2, 0x1f, RZ ;  /* 0x0000001f02037819 */ /* 0x004fc800000006ff */
[----:B------:R-:W2:Y:S02]  /*3510*/  SYNCS.PHASECHK.TRANS64.TRYWAIT P0, [UR5], R3 ;  /* 0x00000003ff0075a7 */ /* 0x000ea40008001105 */
[----:B--2---:R-:W-:Y:S05]  /*3520*/  @!P0 BRA `(.L_x_62) ;  /* 0x00000030006c8947 */ /* 0x004fea0003800000 */
.L_x_120:
        /* <DEDUP_REMOVED lines=9> */
.L_x_122:
[----:B------:R-:W-:-:S04]  /*35c0*/  UIADD3 UR7, UPT, UPT, UR7, 0x1, URZ ;  /* 0x0000000107077890 */ /* 0x000fc8000fffe0ff */
[----:B------:R-:W-:-:S04]  /*35d0*/  UISETP.NE.AND UP0, UPT, UR7, 0x4, UPT ;  /* 0x000000040700788c */ /* 0x000fc8000bf05270 */
[----:B------:R-:W-:Y:S02]  /*35e0*/  USEL UR5, URZ, 0x1, UP0 ;  /* 0x00000001ff057887 */ /* 0x000fe40008000000 */
[----:B------:R-:W-:-:S04]  /*35f0*/  USEL UR7, UR7, URZ, UP0 ;  /* 0x000000ff07077287 */ /* 0x000fc80008000000 */
[----:B------:R-:W-:Y:S01]  /*3600*/  ULEA UR7, UR7, UR6, 0x3 ;  /* 0x0000000607077291 */ /* 0x000fe2000f8e18ff */
[----:B--2---:R-:W-:-:S04]  /*3610*/  LOP3.LUT R3, R2, UR5, RZ, 0x3c, !PT ;  /* 0x0000000502037c12 */ /* 0x004fc8000f8e3cff */
[----:B------:R-:W-:-:S04]  /*3620*/  SHF.L.U32 R3, R3, 0x1f, RZ ;  /* 0x0000001f03037819 */ /* 0x000fc800000006ff */
[----:B------:R-:W2:Y:S02]  /*3630*/  SYNCS.PHASECHK.TRANS64.TRYWAIT P0, [UR7], R3 ;  /* 0x00000003ff0075a7 */ /* 0x000ea40008001107 */
[----:B--2---:R-:W-:Y:S05]  /*3640*/  @!P0 BRA `(.L_x_64) ;  /* 0x0000003000548947 */ /* 0x004fea0003800000 */
.L_x_124:
[----:B------:R-:W-:Y:S01]  /*3650*/  NOP ;  /* 0x0000000000007918 */ /* 0x000fe20000000000 */
[----:B--2---:R-:W2:Y:S01]  /*3660*/  LDS R0, [UR4+0x14] ;  /* 0x00001404ff007984 */ /* 0x004ea20008000800 */
[----:B------:R-:W-:Y:S01]  /*3670*/  ULOP3.LUT UR6, UR19, 0xffff, URZ, 0xc0, !UPT ;  /* 0x0000ffff13067892 */ /* 0x000fe2000f8ec0ff */
[----:B------:R-:W-:Y:S01]  /*3680*/  UMOV UR8, 0xffff ;  /* 0x0000ffff00087882 */ /* 0x000fe20000000000 */
[----:B------:R-:W-:Y:S02]  /*3690*/  UMOV UR5, 0x1 ;  /* 0x0000000100057882 */ /* 0x000fe40000000000 */
[----:B------:R-:W-:-:S04]  /*36a0*/  USHF.R.U32.HI UR6, URZ, 0x5, UR6 ;  /* 0x00000005ff067899 */ /* 0x000fc80008011606 */
[----:B------:R-:W-:Y:S02]  /*36b0*/  USHF.L.U32 UR8, UR8, UR6, URZ ;  /* 0x0000000608087299 */ /* 0x000fe400080006ff */
[----:B------:R-:W-:-:S04]  /*36c0*/  USHF.L.U32 UR5, UR5, UR6, URZ ;  /* 0x0000000605057299 */ /* 0x000fc800080006ff */
[----:B--2---:R-:W-:-:S04]  /*36d0*/  LOP3.LUT R0, R0, UR8, RZ, 0xc0, !PT ;  /* 0x0000000800007c12 */ /* 0x004fc8000f8ec0ff */
[----:B------:R-:W-:-:S13]  /*36e0*/  ISETP.NE.AND P0, PT, R0, UR8, PT ;  /* 0x0000000800007c0c */ /* 0x000fda000bf05270 */
[----:B------:R-:W-:Y:S05]  /*36f0*/  @P0 BRA `(.L_x_65) ;  /* 0x0000000000580947 */ /* 0x000fea0003800000 */
[----:B------:R-:W2:Y:S02]  /*3700*/  LDS R0, [UR4+0x18] ;  /* 0x00001804ff007984 */ /* 0x000ea40008000800 */
[----:B--2---:R-:W-:-:S04]  /*3710*/  LOP3.LUT R0, R0, UR5, RZ, 0xc0, !PT ;  /* 0x0000000500007c12 */ /* 0x004fc8000f8ec0ff */
[----:B------:R-:W-:-:S13]  /*3720*/  ISETP.NE.AND P0, PT, R0, UR5, PT ;  /* 0x0000000500007c0c */ /* 0x000fda000bf05270 */
[----:B------:R-:W-:Y:S05]  /*3730*/  @P0 BRA `(.L_x_66) ;  /* 0x00000000003c0947 */ /* 0x000fea0003800000 */
[----:B------:R-:W2:Y:S01]  /*3740*/  S2R R2, SR_LANEID ;  /* 0x0000000000027919 */ /* 0x000ea20000000000 */
[----:B------:R-:W-:Y:S01]  /*3750*/  ULOP3.LUT UR8, URZ, UR8, URZ, 0x33, !UPT ;  /* 0x00000008ff087292 */ /* 0x000fe2000f8e33ff */
[----:B------:R-:W-:Y:S01]  /*3760*/  LOP3.LUT R4, RZ, UR5, RZ, 0x33, !PT ;  /* 0x00000005ff047c12 */ /* 0x000fe2000f8e33ff */
[----:B------:R-:W-:Y:S02]  /*3770*/  VOTEU.ANY UR7, UPT, PT ;  /* 0x0000000000077886 */ /* 0x000fe400038e0100 */
[----:B------:R-:W-:Y:S01]  /*3780*/  UFLO.U32 UR7, UR7 ;  /* 0x00000007000772bd */ /* 0x000fe200080e0000 */
[----:B------:R-:W3:Y:S01]  /*3790*/  REDUX UR5, R4 ;  /* 0x00000000040573c4 */ /* 0x000ee20000000000 */
[----:B------:R-:W-:-:S06]  /*37a0*/  IMAD.U32 R0, RZ, RZ, UR8 ;  /* 0x00000008ff007e24 */ /* 0x000fcc000f8e00ff */
[----:B------:R1:W-:Y:S01]  /*37b0*/  UTCATOMSWS.AND URZ, UR8 ;  /* 0x0000000800ff79e3 */ /* 0x0003e20008000000 */
[----:B------:R-:W4:Y:S01]  /*37c0*/  REDUX UR6, R0 ;  /* 0x00000000000673c4 */ /* 0x000f220000000000 */
[----:B--2---:R-:W-:Y:S01]  /*37d0*/  ISETP.EQ.U32.AND P0, PT, R2, UR7, PT ;  /* 0x0000000702007c0c */ /* 0x004fe2000bf02070 */
[----:B---3--:R-:W-:Y:S01]  /*37e0*/  IMAD.U32 R2, RZ, RZ, UR5 ;  /* 0x00000005ff027e24 */ /* 0x008fe2000f8e00ff */
[----:B----4-:R-:W-:-:S11]  /*37f0*/  MOV R3, UR6 ;  /* 0x0000000600037c02 */ /* 0x010fd60008000f00 */
[----:B------:R1:W-:Y:S04]  /*3800*/  @P0 ATOMS.AND RZ, [UR4+0x14], R3 ;  /* 0x00001403ffff098c */ /* 0x0003e8000a800004 */
[----:B------:R1:W-:Y:S01]  /*3810*/  @P0 ATOMS.AND RZ, [UR4+0x18], R2 ;  /* 0x00001802ffff098c */ /* 0x0003e2000a800004 */
[----:B------:R-:W-:Y:S05]  /*3820*/  BRA `(.L_x_67) ;  /* 0x0000000000147947 */ /* 0x000fea0003800000 */
.L_x_66:
[----:B------:R-:W-:Y:S02]  /*3830*/  MOV R2, 0x3850 ;  /* 0x0000385000027802 */ /* 0x000fe40000000f00 */
[----:B-1--45:R-:W-:Y:S05]  /*3840*/  CALL.REL.NOINC `($__internal_0_$__cuda_sm10x_tcgen05_guardrail_trap_col_being_dealloced_not_returned_by_alloc) ;  /* 0x0000003000707944 */ /* 0x032fea0003c00000 */
[----:B------:R-:W-:Y:S05]  /*3850*/  BRA `(.L_x_67) ;  /* 0x0000000000087947 */ /* 0x000fea0003800000 */
.L_x_65:
[----:B------:R-:W-:Y:S02]  /*3860*/  MOV R2, 0x3880 ;  /* 0x0000388000027802 */ /* 0x000fe40000000f00 */
[----:B-1--45:R-:W-:Y:S05]  /*3870*/  CALL.REL.NOINC `($__internal_2_$__cuda_sm10x_tcgen05_guardrail_trap_unallocated_columns_being_dealloced) ;  /* 0x00000030007c7944 */ /* 0x032fea0003c00000 */
.L_x_67:
[----:B------:R-:W-:Y:S01]  /*3880*/  NOP ;  /* 0x0000000000007918 */ /* 0x000fe20000000000 */
[----:B-1----:R-:W-:Y:S05]  /*3890*/  EXIT ;  /* 0x000000000000794d */ /* 0x002fea0003800000 */
.L_x_49:
[----:B------:R-:W-:-:S09]  /*38a0*/  UISETP.NE.OR UP2, UPT, UR8, 0x3, !UP2 ;  /* 0x000000030800788c */ /* 0x000fd2000d745670 */
[----:B------:R-:W-:Y:S05]  /*38b0*/  BRA.U UP2, `(.L_x_68) ;  /* 0x0000000902c87547 */ /* 0x000fea000b800000 */
[----:B------:R-:W1:Y:S01]  /*38c0*/  LDCU.64 UR6, c[0x0][0x888] ;  /* 0x00011100ff0677ac */ /* 0x000e620008000a00 */
[----:B------:R-:W2:Y:S01]  /*38d0*/  LDC R0, c[0x0][0xb30] ;  /* 0x0002cc00ff007b82 */ /* 0x000ea20000000800 */
[----:B------:R-:W-:Y:S01]  /*38e0*/  IMAD.MOV.U32 R30, RZ, RZ, 0x1 ;  /* 0x00000001ff1e7424 */ /* 0x000fe200078e00ff */
[----:B------:R-:W-:Y:S01]  /*38f0*/  CS2R R28, SRZ ;  /* 0x00000000001c7805 */ /* 0x000fe2000001ff00 */
[----:B------:R-:W4:Y:S01]  /*3900*/  LDCU.64 UR4, c[0x0][0x890] ;  /* 0x00011200ff0477ac */ /* 0x000f220008000a00 */
[----:B------:R-:W-:Y:S01]  /*3910*/  IMAD.MOV.U32 R25, RZ, RZ, 0x1000 ;  /* 0x00001000ff197424 */ /* 0x000fe200078e00ff */
[----:B------:R-:W-:-:S03]  /*3920*/  UMOV UR8, 0x400 ;  /* 0x0000040000087882 */ /* 0x000fc60000000000 */
[----:B------:R-:W3:Y:S01]  /*3930*/  LDC R19, c[0x0][0x370] ;  /* 0x0000dc00ff137b82 */ /* 0x000ee20000000800 */
[----:B------:R-:W-:-:S07]  /*3940*/  UPLOP3.LUT UP1, UPT, UPT, UPT, UPT, 0x40, 0x4 ;  /* 0x000000000004789c */ /* 0x000fce0003f2e870 */
[----:B------:R-:W3:Y:S01]  /*3950*/  LDC R2, c[0x0][0xb0c] ;  /* 0x0002c300ff027b82 */ /* 0x000ee20000000800 */
[----:B-1----:R-:W-:Y:S02]  /*3960*/  UISETP.NE.U32.AND UP2, UPT, UR6, URZ, UPT ;  /* 0x000000ff0600728c */ /* 0x002fe4000bf45070 */
[----:B------:R-:W-:Y:S02]  /*3970*/  ULEA UR6, UR37, UR8, 0x18 ;  /* 0x0000000825067291 */ /* 0x000fe4000f8ec0ff */
[----:B------:R-:W-:Y:S02]  /*3980*/  UISETP.NE.AND.EX UP2, UPT, UR7, URZ, UPT, UP2 ;  /* 0x000000ff0700728c */ /* 0x000fe4000bf45320 */
[----:B------:R-:W-:Y:S01]  /*3990*/  UIADD3 UR7, UPT, UPT, UR6, 0x50, URZ ;  /* 0x0000005006077890 */ /* 0x000fe2000fffe0ff */
[----:B------:R-:W1:Y:S01]  /*39a0*/  LDC R18, c[0x0][0xb20] ;  /* 0x0002c800ff127b82 */ /* 0x000e620000000800 */
[----:B----4-:R-:W-:Y:S01]  /*39b0*/  UISETP.NE.U32.AND UP3, UPT, UR4, URZ, UPT ;  /* 0x000000ff0400728c */ /* 0x010fe2000bf65070 */
[----:B--2---:R-:W-:Y:S01]  /*39c0*/  ISETP.NE.AND P1, PT, R0, 0x1, PT ;  /* 0x000000010000780c */ /* 0x004fe20003f25270 */
[----:B------:R-:W-:-:S02]  /*39d0*/  UPRMT UR37, UR37, 0x654, UR7 ;  /* 0x0000065425257896 */ /* 0x000fc40008000007 */
[----:B------:R-:W-:-:S03]  /*39e0*/  UISETP.NE.AND.EX UP3, UPT, UR5, URZ, UPT, UP3 ;  /* 0x000000ff0500728c */ /* 0x000fc6000bf65330 */
[----:B------:R-:W2:Y:S08]  /*39f0*/  LDC.64 R32, c[0x0][0x348] ;  /* 0x0000d200ff207b82 */ /* 0x000eb00000000a00 */
[----:B------:R-:W4:Y:S08]  /*3a00*/  LDC.64 R16, c[0x0][0xb10] ;  /* 0x0002c400ff107b82 */ /* 0x000f300000000a00 */
[----:B------:R-:W1:Y:S08]  /*3a10*/  LDC.64 R6, c[0x0][0xb18] ;  /* 0x0002c600ff067b82 */ /* 0x000e700000000a00 */
[----:B------:R-:W1:Y:S08]  /*3a20*/  LDC.64 R4, c[0x0][0xb28] ;  /* 0x0002ca00ff047b82 */ /* 0x000e700000000a00 */
[----:B---3--:R-:W1:Y:S02]  /*3a30*/  LDC R24, c[0x0][0x374] ;  /* 0x0000dd00ff187b82 */ /* 0x008e640000000800 */
.L_x_76:
[C---:B------:R-:W-:Y:S02]  /*3a40*/  LEA R0, R29.reuse, UR6, 0x3 ;  /* 0x000000061d007c11 */ /* 0x040fe4000f8e18ff */
[----:B------:R-:W-:Y:S02]  /*3a50*/  SHF.L.U32 R3, R28, 0x1f, RZ ;  /* 0x0000001f1c037819 */ /* 0x000fe400000006ff */
[----:B------:R-:W-:Y:S02]  /*3a60*/  LEA R20, R29, UR6, 0x4 ;  /* 0x000000061d147c11 */ /* 0x000fe4000f8e20ff */
[----:B---3--:R-:W3:Y:S02]  /*3a70*/  SYNCS.PHASECHK.TRANS64.TRYWAIT P0, [R0+URZ+0x70], R3 ;  /* 0x00007003000075a7 */ /* 0x008ee400080011ff */
[----:B---3--:R-:W-:Y:S05]  /*3a80*/  @!P0 BRA `(.L_x_69) ;  /* 0x0000002c005c8947 */ /* 0x008fea0003800000 */
.L_x_125:
[----:B------:R-:W-:Y:S01]  /*3a90*/  ISETP.GE.AND P0, PT, R40, 0x1, PT ;  /* 0x000000012800780c */ /* 0x000fe20003f06270 */
[----:B------:R-:W1:Y:S01]  /*3aa0*/  LDS.128 R20, [R20+0x100] ;  /* 0x0001000014147984 */ /* 0x000e620000000c00 */
[----:B------:R-:W-:Y:S01]  /*3ab0*/  ISETP.NE.U32.AND P4, PT, RZ, UR4, PT ;  /* 0x00000004ff007c0c */ /* 0x000fe2000bf85070 */
[----:B---3--:R-:W-:Y:S01]  /*3ac0*/  VIADD R0, R0, 0x80 ;  /* 0x0000008000007836 */ /* 0x008fe20000000000 */
[----:B------:R-:W-:Y:S02]  /*3ad0*/  SHF.L.U32 R26, R30, 0x1f, RZ ;  /* 0x0000001f1e1a7819 */ /* 0x000fe400000006ff */
[----:B------:R-:W-:Y:S02]  /*3ae0*/  ISETP.NE.AND.EX P4, PT, RZ, UR5, PT, P4 ;  /* 0x00000005ff007c0c */ /* 0x000fe4000bf85340 */
[----:B------:R-:W-:Y:S01]  /*3af0*/  PRMT R0, RZ, 0x654, R0 ;  /* 0x00000654ff007816 */ /* 0x000fe20000000000 */
[----:B------:R-:W-:Y:S01]  /*3b00*/  @!PT LDS RZ, [RZ] ;  /* 0x00000000fffff984 */ /* 0x000fe20000000800 */
[----:B------:R-:W-:Y:S01]  /*3b10*/  @!PT LDS RZ, [RZ] ;  /* 0x00000000fffff984 */ /* 0x000fe20000000800 */
[----:B------:R-:W-:Y:S01]  /*3b20*/  @!PT LDS RZ, [RZ] ;  /* 0x00000000fffff984 */ /* 0x000fe20000000800 */
[----:B------:R-:W-:Y:S01]  /*3b30*/  @!PT LDS RZ, [RZ] ;  /* 0x00000000fffff984 */ /* 0x000fe20000000800 */
[----:B------:R3:W-:Y:S06]  /*3b40*/  MEMBAR.ALL.CTA ;  /* 0x0000000000007992 */ /* 0x0007ec0000008000 */
[----:B---3--:R-:W3:Y:S02]  /*3b50*/  FENCE.VIEW.ASYNC.S ;  /* 0x00000000000073c6 */ /* 0x008ee40000000000 */
[----:B---3--:R3:W-:Y:S01]  /*3b60*/  SYNCS.ARRIVE.TRANS64.RED.A1T0 RZ, [R0+URZ], RZ ;  /* 0x000000ff00ff79a7 */ /* 0x0087e200081004ff */
[----:B-1----:R-:W-:Y:S11]  /*3b70*/  LOP3.LUT P3, RZ, R22, 0x1, RZ, 0xc0, !PT ;  /* 0x0000000116ff7812 */ /* 0x002ff6000786c0ff */
[----:B------:R-:W-:Y:S02]  /*3b80*/  @!UPT UIADD3 URZ, UPT, UPT, URZ, URZ, URZ ;  /* 0x000000fffffff290 */ /* 0x000fe4000fffe0ff */
[----:B------:R-:W-:Y:S02]  /*3b90*/  @P3 MOV R13, R20 ;  /* 0x00000014000d3202 */ /* 0x000fe40000000f00 */
[----:B------:R-:W-:Y:S01]  /*3ba0*/  @P3 LOP3.LUT R8, R21, 0xffff, RZ, 0xc0, !PT ;  /* 0x0000ffff15083812 */ /* 0x000fe200078ec0ff */
[----:B---3--:R-:W-:Y:S06]  /*3bb0*/  @!P0 BRA `(.L_x_70) ;  /* 0x0000000000a48947 */ /* 0x008fec0003800000 */
[----:B------:R-:W-:Y:S01]  /*3bc0*/  IMAD.HI.U32 R31, R24, R7, RZ ;  /* 0x00000007181f7227 */ /* 0x000fe200078e00ff */
[----:B------:R-:W-:Y:S02]  /*3bd0*/  ISETP.NE.AND P0, PT, R6, 0x1, PT ;  /* 0x000000010600780c */ /* 0x000fe40003f05270 */
[----:B------:R-:W-:Y:S01]  /*3be0*/  ISETP.NE.AND P2, PT, R40, 0x1, PT ;  /* 0x000000012800780c */ /* 0x000fe20003f45270 */
[----:B----4-:R-:W-:Y:S01]  /*3bf0*/  IMAD.HI.U32 R34, R19, R16, RZ ;  /* 0x0000001013227227 */ /* 0x010fe200078e00ff */
[----:B------:R-:W-:Y:S02]  /*3c00*/  SHF.R.U32.HI R31, RZ, R18, R31 ;  /* 0x00000012ff1f7219 */ /* 0x000fe4000001161f */
[----:B------:R-:W-:Y:S01]  /*3c10*/  ISETP.NE.AND P5, PT, R2, 0x1, PT ;  /* 0x000000010200780c */ /* 0x000fe20003fa5270 */
[----:B------:R-:W-:Y:S01]  /*3c20*/  IMAD.HI.U32 R36, R13, R16, RZ ;  /* 0x000000100d247227 */ /* 0x000fe200078e00ff */
[----:B------:R-:W-:Y:S02]  /*3c30*/  SHF.R.U32.HI R34, RZ, R17, R34 ;  /* 0x00000011ff227219 */ /* 0x000fe40000011622 */
[----:B------:R-:W-:Y:S01]  /*3c40*/  SEL R3, R24, R31, !P0 ;  /* 0x0000001f18037207 */ /* 0x000fe20004000000 */
[C---:B------:R-:W-:Y:S01]  /*3c50*/  IMAD.HI.U32 R31, R8.reuse, R7, RZ ;  /* 0x00000007081f7227 */ /* 0x040fe200078e00ff */
[----:B------:R-:W-:Y:S02]  /*3c60*/  SEL R11, R19, R34, !P5 ;  /* 0x00000022130b7207 */ /* 0x000fe40006800000 */
[----:B------:R-:W-:Y:S01]  /*3c70*/  SHF.R.U32.HI R36, RZ, R17, R36 ;  /* 0x00000011ff247219 */ /* 0x000fe20000011624 */
[----:B------:R-:W-:Y:S01]  /*3c80*/  IMAD.HI.U32 R38, R3, R4, RZ ;  /* 0x0000000403267227 */ /* 0x000fe200078e00ff */
[----:B------:R-:W-:Y:S03]  /*3c90*/  SHF.R.U32.HI R31, RZ, R18, R31 ;  /* 0x00000012ff1f7219 */ /* 0x000fe6000001161f */
[----:B------:R-:W-:Y:S01]  /*3ca0*/  IMAD.HI.U32 R34, R11, R4, RZ ;  /* 0x000000040b227227 */ /* 0x000fe200078e00ff */
[----:B------:R-:W-:Y:S02]  /*3cb0*/  @P2 SHF.R.U32.HI R3, RZ, R5, R38 ;  /* 0x00000005ff032219 */ /* 0x000fe40000011626 */
[----:B------:R-:W-:Y:S02]  /*3cc0*/  SEL R9, R8, R31, !P0 ;  /* 0x0000001f08097207 */ /* 0x000fe40004000000 */
[----:B------:R-:W-:Y:S01]  /*3cd0*/  @P2 SHF.R.U32.HI R11, RZ, R5, R34 ;  /* 0x00000005ff0b2219 */ /* 0x000fe20000011622 */
[C---:B------:R-:W-:Y:S01]  /*3ce0*/  IMAD R10, R40.reuse, R3, RZ ;  /* 0x00000003280a7224 */ /* 0x040fe200078e02ff */
[----:B------:R-:W-:Y:S01]  /*3cf0*/  SEL R3, R13, R36, !P5 ;  /* 0x000000240d037207 */ /* 0x000fe20006800000 */
[C---:B------:R-:W-:Y:S03]  /*3d00*/  IMAD.HI.U32 R14, R9.reuse, R4, RZ ;  /* 0x00000004090e7227 */ /* 0x040fe600078e00ff */
[----:B------:R-:W-:Y:S01]  /*3d10*/  ISETP.GE.AND P0, PT, R9, R10, PT ;  /* 0x0000000a0900720c */ /* 0x000fe20003f06270 */
[C---:B------:R-:W-:Y:S01]  /*3d20*/  IMAD R12, R40.reuse, R11, RZ ;  /* 0x0000000b280c7224 */ /* 0x040fe200078e02ff */
[-C--:B------:R-:W-:Y:S04]  /*3d30*/  SHF.R.U32.HI R14, RZ, R5.reuse, R14 ;  /* 0x00000005ff0e7219 */ /* 0x080fe8000001160e */
[----:B------:R-:W-:Y:S02]  /*3d40*/  ISETP.GE.OR P0, PT, R3, R12, P0 ;  /* 0x0000000c0300720c */ /* 0x000fe40000706670 */
[----:B------:R-:W-:Y:S05]  /*3d50*/  SEL R15, R9, R14, !P2 ;  /* 0x0000000e090f7207 */ /* 0x000fea0005000000 */
[----:B------:R-:W-:Y:S04]  /*3d60*/  IMAD.MOV R14, RZ, RZ, -R15 ;  /* 0x000000ffff0e7224 */ /* 0x000fe800078e0a0f */
[----:B------:R-:W-:Y:S02]  /*3d70*/  IMAD R14, R40, R14, R9 ;  /* 0x0000000e280e7224 */ /* 0x000fe400078e0209 */
[C---:B------:R-:W-:Y:S05]  /*3d80*/  @!P0 IMAD.HI.U32 R10, R3.reuse, R4, RZ ;  /* 0x00000004030a8227 */ /* 0x040fea00078e00ff */
[----:B------:R-:W-:Y:S04]  /*3d90*/  @!P0 SHF.R.U32.HI R10, RZ, R5, R10 ;  /* 0x00000005ff0a8219 */ /* 0x000fe8000001160a */
[----:B------:R-:W-:Y:S01]  /*3da0*/  @!P0 SEL R0, R3, R10, !P2 ;  /* 0x0000000a03008207 */ /* 0x000fe20005000000 */
[----:B------:R-:W-:Y:S03]  /*3db0*/  IMAD.MOV R10, RZ, RZ, -R3 ;  /* 0x000000ffff0a7224 */ /* 0x000fe600078e0a03 */
[----:B------:R-:W-:Y:S01]  /*3dc0*/  @!P0 IADD3 R15, PT, PT, R15, -R0, RZ ;  /* 0x800000000f0f8210 */ /* 0x000fe20007ffe0ff */
[----:B------:R-:W-:Y:S01]  /*3dd0*/  @!P0 IMAD R0, R11, R14, R0 ;  /* 0x0000000e0b008224 */ /* 0x000fe200078e0200 */
[----:B------:R-:W-:Y:S01]  /*3de0*/  IADD3 R11, PT, PT, -R9, RZ, RZ ;  /* 0x000000ff090b7210 */ /* 0x000fe20007ffe1ff */
[----:B------:R-:W-:Y:S02]  /*3df0*/  IMAD R13, R2, R10, R13 ;  /* 0x0000000a020d7224 */ /* 0x000fe400078e020d */
[----:B------:R-:W-:Y:S02]  /*3e00*/  @!P0 IMAD R9, R15, R40, R3 ;  /* 0x000000280f098224 */ /* 0x000fe400078e0203 */
[----:B------:R-:W-:Y:S02]  /*3e10*/  @!P0 IMAD.MOV.U32 R3, RZ, RZ, R0 ;  /* 0x000000ffff038224 */ /* 0x000fe400078e0000 */
[----:B------:R-:W-:Y:S02]  /*3e20*/  IMAD R8, R6, R11, R8 ;  /* 0x0000000b06087224 */ /* 0x000fe400078e0208 */
[----:B------:R-:W-:Y:S02]  /*3e30*/  IMAD R13, R3, R2, R13 ;  /* 0x00000002030d7224 */ /* 0x000fe400078e020d */
[----:B------:R-:W-:Y:S02]  /*3e40*/  IMAD R8, R9, R6, R8 ;  /* 0x0000000609087224 */ /* 0x000fe400078e0208 */
.L_x_70:
[----:B------:R-:W-:Y:S05]  /*3e50*/  BRA.U UP1, `(.L_x_71) ;  /* 0x0000000101107547 */ /* 0x000fea000b800000 */
[----:B------:R-:W-:Y:S04]  /*3e60*/  MOV R0, UR13 ;  /* 0x0000000d00007c02 */ /* 0x000fe80008000f00 */
[----:B------:R-:W-:Y:S04]  /*3e70*/  SHF.L.U32 R3, R0, 0x1f, RZ ;  /* 0x0000001f00037819 */ /* 0x000fe800000006ff */
[----:B------:R-:W1:Y:S02]  /*3e80*/  SYNCS.PHASECHK.TRANS64.TRYWAIT P0, [UR6+0x68], R3 ;  /* 0x00006803ff0075a7 */ /* 0x000e640008001106 */
[----:B-1----:R-:W-:Y:S05]  /*3e90*/  @!P0 BRA `(.L_x_72) ;  /* 0x00000028006c8947 */ /* 0x002fea0003800000 */
.L_x_71:
[----:B------:R-:W-:Y:S05]  /*3ea0*/  BRA.U !UP3, `(.L_x_73) ;  /* 0x000000010b347547 */ /* 0x000fea000b800000 */
[----:B------:R-:W-:Y:S01]  /*3eb0*/  UPLOP3.LUT UP0, UPT, UPT, UPT, UP2, 0x80, 0x8 ;  /* 0x000000000008789c */ /* 0x000fe20003f0f020 */
[----:B-1----:R-:W-:Y:S02]  /*3ec0*/  HFMA2 R0, -RZ, RZ, 0, 5.9604644775390625e-08 ;  /* 0x00000001ff007431 */ /* 0x002fe400000001ff */
[----:B------:R-:W-:Y:S03]  /*3ed0*/  IMAD.MOV.U32 R98, RZ, RZ, 0x1 ;  /* 0x00000001ff627424 */ /* 0x000fe600078e00ff */
[----:B------:R-:W-:Y:S05]  /*3ee0*/  PLOP3.LUT P0, PT, PT, PT, UP0, 0x80, 0x8 ;  /* 0x000000000008781c */ /* 0x000fea0003f0f008 */
[----:B------:R-:W1:Y:S01]  /*3ef0*/  @UP0 LDCU.64 UR8, c[0x0][0x888] ;  /* 0x00011100ff0807ac */ /* 0x000e620008000a00 */
[----:B------:R-:W-:Y:S07]  /*3f00*/  @UP0 UIMAD UR7, UR36, UR4, URZ ;  /* 0x00000004240702a4 */ /* 0x000fee000f8e02ff */
[----:B------:R-:W-:Y:S01]  /*3f10*/  @!P0 PRMT R98, R0, 0x7610, R98 ;  /* 0x0000761000628816 */ /* 0x000fe20000000062 */
[----:B-1----:R-:W-:Y:S03]  /*3f20*/  @UP0 UIMAD.WIDE UR8, UR7, 0x4, UR8 ;  /* 0x00000004070808a5 */ /* 0x002fe6000f8e0208 */
[----:B------:R-:W1:Y:S03]  /*3f30*/  @!UP0 LDCU UR7, c[0x0][0x880] ;  /* 0x00011000ff0787ac */ /* 0x000e660008000800 */
[----:B------:R-:W-:Y:S01]  /*3f40*/  IMAD.U32 R10, RZ, RZ, UR8 ;  /* 0x00000008ff0a7e24 */ /* 0x000fe2000f8e00ff */
[----:B------:R-:W-:Y:S05]  /*3f50*/  MOV R11, UR9 ;  /* 0x00000009000b7c02 */ /* 0x000fea0008000f00 */
[----:B-----5:R3:W5:Y:S02]  /*3f60*/  @P0 LDG.E R48, desc[UR40][R10.64] ;  /* 0x000000280a300981 */ /* 0x020764000c1e1900 */
[----:B-1-3--:R-:W-:Y:S07]  /*3f70*/  @!P0 IMAD.U32 R48, RZ, RZ, UR7 ;  /* 0x00000007ff308e24 */ /* 0x00afee000f8e00ff */
.L_x_73:
[----:B-----5:R-:W-:Y:S01]  /*3f80*/  @!P4 ISETP.EQ.AND P5, PT, R48, RZ, PT ;  /* 0x000000ff3000c20c */ /* 0x020fe20003fa2270 */
[----:B------:R-:W-:Y:S01]  /*3f90*/  @!UPT UIADD3 URZ, UPT, UPT, URZ, URZ, URZ ;  /* 0x000000fffffff290 */ /* 0x000fe2000fffe0ff */
[----:B------:R-:W-:Y:S11]  /*3fa0*/  @!P4 BRA `(.L_x_74) ;  /* 0x000000000014c947 */ /* 0x000ff60003800000 */
[----:B------:R-:W-:Y:S02]  /*3fb0*/  LOP3.LUT P0, RZ, R98, 0xff, RZ, 0xc0, !PT ;  /* 0x000000ff62ff7812 */ /* 0x000fe4000780c0ff */
[----:B------:R-:W-:Y:S04]  /*3fc0*/  PLOP3.LUT P5, PT, PT, PT, UP0, 0x80, 0x8 ;  /* 0x000000000008781c */ /* 0x000fe80003faf008 */
[----:B------:R-:W-:Y:S07]  /*3fd0*/  PLOP3.LUT P5, PT, P5, PT, PT, 0x8, 0x80 ;  /* 0x000000000080781c */ /* 0x000fee0002fae170 */
[----:B------:R-:W-:Y:S11]  /*3fe0*/  @P0 ISETP.EQ.AND P5, PT, R48, RZ, PT ;  /* 0x000000ff3000020c */ /* 0x000ff60003fa2270 */
[----:B------:R-:W-:Y:S02]  /*3ff0*/  @!UPT UIADD3 URZ, UPT, UPT, URZ, URZ, URZ ;  /* 0x000000fffffff290 */ /* 0x000fe4000fffe0ff */
.L_x_74:
[----:B------:R-:W3:Y:S01]  /*4000*/  SYNCS.PHASECHK.TRANS64.TRYWAIT P4, [UR6+0x58], R26 ;  /* 0x0000581aff0075a7 */ /* 0x000ee20008081106 */
[----:B------:R-:W-:Y:S01]  /*4010*/  @P3 SHF.R.U32.HI R27, RZ, 0x10, R21 ;  /* 0x00000010ff1b3819 */ /* 0x000fe20000011615 */
[----:B------:R-:W-:Y:S01]  /*4020*/  VIADD R29, R29, 0x1 ;  /* 0x000000011d1d7836 */ /* 0x000fe20000000000 */
[----:B------:R-:W5:Y:S08]  /*4030*/  LDC.64 R14, c[0x0][0xb10] ;  /* 0x0002c400ff0e7b82 */ /* 0x000f700000000a00 */
[----:B------:R-:W2:Y:S08]  /*4040*/  LDC.64 R10, c[0x0][0xb18] ;  /* 0x0002c600ff0a7b82 */ /* 0x000eb00000000a00 */
[----:B-1----:R-:W1:Y:S08]  /*4050*/  @!P1 LDC R0, c[0x0][0xb20] ;  /* 0x0002c800ff009b82 */ /* 0x002e700000000800 */
[----:B------:R-:W4:Y:S01]  /*4060*/  @!P1 LDC R3, c[0x0][0xb0c] ;  /* 0x0002c300ff039b82 */ /* 0x000f220000000800 */
[----:B-----5:R-:W-:Y:S05]  /*4070*/  @!P1 IMAD.HI.U32 R14, R13, R14, RZ ;  /* 0x0000000e0d0e9227 */ /* 0x020fea00078e00ff */
[----:B------:R-:W-:Y:S01]  /*4080*/  @!P1 SHF.R.U32.HI R14, RZ, R15, R14 ;  /* 0x0000000fff0e9219 */ /* 0x000fe2000001160e */
[----:B--2---:R-:W-:Y:S01]  /*4090*/  @!P1 IMAD.HI.U32 R11, R8, R11, RZ ;  /* 0x0000000b080b9227 */ /* 0x004fe200078e00ff */
[----:B------:R-:W-:Y:S04]  /*40a0*/  @!P1 ISETP.NE.AND P0, PT, R10, 0x1, PT ;  /* 0x000000010a00980c */ /* 0x000fe80003f05270 */
[----:B-1----:R-:W-:Y:S02]  /*40b0*/  @!P1 SHF.R.U32.HI R9, RZ, R0, R11 ;  /* 0x00000000ff099219 */ /* 0x002fe4000001160b */
[----:B----4-:R-:W-:Y:S02]  /*40c0*/  @!P1 ISETP.NE.AND P2, PT, R3, 0x1, PT ;  /* 0x000000010300980c */ /* 0x010fe40003f45270 */
[----:B------:R-:W-:Y:S02]  /*40d0*/  @!P1 SEL R9, R8, R9, !P0 ;  /* 0x0000000908099207 */ /* 0x000fe40004000000 */
[----:B------:R-:W-:Y:S02]  /*40e0*/  ELECT P0, URZ, PT ;  /* 0x0000000000ff782f */ /* 0x000fe40003800000 */
[----:B------:R-:W-:Y:S05]  /*40f0*/  @!P1 SEL R14, R13, R14, !P2 ;  /* 0x0000000e0d0e9207 */ /* 0x000fea0005000000 */
[----:B------:R-:W-:Y:S02]  /*4100*/  @!P1 IMAD.IADD R0, R9, 0x1, -R14 ;  /* 0x0000000109009824 */ /* 0x000fe400078e0a0e */
[----:B------:R-:W-:Y:S02]  /*4110*/  @!P1 IMAD.IADD R9, R14, 0x1, -R9 ;  /* 0x000000010e099824 */ /* 0x000fe400078e0a09 */
[----:B------:R-:W-:Y:S02]  /*4120*/  @!P1 IMAD R13, R0, R3, R13 ;  /* 0x00000003000d9224 */ /* 0x000fe400078e020d */
[----:B------:R-:W-:Y:S01]  /*4130*/  @!P1 IMAD R8, R9, R10, R8 ;  /* 0x0000000a09089224 */ /* 0x000fe200078e0208 */
[----:B---3--:R-:W-:Y:S06]  /*4140*/  @!P4 BRA `(.L_x_75) ;  /* 0x0000002400d8c947 */ /* 0x008fec0003800000 */
.L_x_128:
[----:B------:R-:W-:Y:S01]  /*4150*/  PLOP3.LUT P5, PT, P5, P0, PT, 0xf2, 0x2f ;  /* 0x00000000002f781c */ /* 0x000fe20002fa1e72 */
[----:B------:R-:W-:Y:S01]  /*4160*/  UMOV UR14, 0x0 ;  /* 0x00000000000e7882 */ /* 0x000fe20000000000 */
[----:B------:R-:W-:Y:S01]  /*4170*/  LOP3.LUT R30, R30, 0x1, RZ, 0x3c, !PT ;  /* 0x000000011e1e7812 */ /* 0x000fe200078e3cff */
[----:B------:R-:W-:Y:S01]  /*4180*/  UMOV UR15, 0x10000000 ;  /* 0x10000000000f7882 */ /* 0x000fe20000000000 */
[----:B------:R-:W-:Y:S01]  /*4190*/  UMOV UR12, UR36 ;  /* 0x00000024000c7c82 */ /* 0x000fe20008000000 */
[----:B------:R-:W-:Y:S08]  /*41a0*/  @P3 R2UR UR36, R27 ;  /* 0x000000001b2432ca */ /* 0x000ff000000e0000 */
[----:B-1----:R-:W-:Y:S01]  /*41b0*/  @!P5 IADD3 R3, P0, PT, R32, 0x580, RZ ;  /* 0x000005802003d810 */ /* 0x002fe20007f1e0ff */
[----:B------:R-:W-:Y:S01]  /*41c0*/  @!P5 IMAD.SHL.U32 R97, R97, 0x40, RZ ;  /* 0x000000406161d824 */ /* 0x000fe200078e00ff */
[----:B------:R-:W-:Y:S01]  /*41d0*/  VOTEU.ALL UP1, P5 ;  /* 0x0000000000ff7886 */ /* 0x000fe20002820000 */
[----:B------:R-:W-:Y:S01]  /*41e0*/  @!P5 IMAD.SHL.U32 R99, R99, 0x40, RZ ;  /* 0x000000406363d824 */ /* 0x000fe200078e00ff */
[----:B------:R-:W-:Y:S01]  /*41f0*/  @!P5 R2UR UR8, R3 ;  /* 0x000000000308d2ca */ /* 0x000fe200000e0000 */
[----:B------:R-:W-:Y:S01]  /*4200*/  @!P5 IMAD.X R0, RZ, RZ, R33, P0 ;  /* 0x000000ffff00d224 */ /* 0x000fe200000e0621 */
[----:B------:R-:W-:Y:S01]  /*4210*/  @!P5 R2UR UR10, R97 ;  /* 0x00000000610ad2ca */ /* 0x000fe200000e0000 */
[----:B------:R-:W-:Y:S01]  /*4220*/  @!UP1 UIADD3 UR9, UPT, UPT, UR6, 0x50, URZ ;  /* 0x0000005006099890 */ /* 0x000fe2000fffe0ff */
[----:B------:R-:W-:Y:S01]  /*4230*/  @!P5 R2UR UR11, R99 ;  /* 0x00000000630bd2ca */ /* 0x000fe200000e0000 */
[----:B------:R-:W-:Y:S01]  /*4240*/  IMAD.IADD R97, R8, 0x1, R81 ;  /* 0x0000000108617824 */ /* 0x000fe200078e0251 */
[----:B------:R-:W-:Y:S01]  /*4250*/  @!P5 R2UR UR7, R0 ;  /* 0x000000000007d2ca */ /* 0x000fe200000e0000 */
[----:B------:R-:W-:Y:S01]  /*4260*/  IMAD.IADD R99, R13, 0x1, R96 ;  /* 0x000000010d637824 */ /* 0x000fe200078e0260 */
[C---:B------:R-:W-:Y:S04]  /*4270*/  ISETP.NE.AND P0, PT, R29.reuse, 0x2, PT ;  /* 0x000000021d00780c */ /* 0x040fe80003f05270 */
[----:B------:R-:W-:Y:S01]  /*4280*/  SEL R3, RZ, 0x1, P0 ;  /* 0x00000001ff037807 */ /* 0x000fe20000000000 */
[----:B------:R-:W-:Y:S01]  /*4290*/  IMAD.U32 R10, RZ, RZ, UR8 ;  /* 0x00000008ff0a7e24 */ /* 0x000fe2000f8e00ff */
[----:B------:R-:W-:Y:S01]  /*42a0*/  @!UP1 UIADD3 UR8, UPT, UPT, UR6, 0x200, URZ ;  /* 0x0000020006089890 */ /* 0x000fe2000fffe0ff */
[----:B------:R-:W-:Y:S01]  /*42b0*/  SEL R29, R29, RZ, P0 ;  /* 0x000000ff1d1d7207 */ /* 0x000fe20000000000 */
[----:B------:R-:W-:Y:S01]  /*42c0*/  VOTEU.ALL UP1, P5 ;  /* 0x0000000000ff7886 */ /* 0x000fe20002820000 */
[----:B------:R-:W-:Y:S02]  /*42d0*/  LOP3.LUT R28, R28, R3, RZ, 0x3c, !PT ;  /* 0x000000031c1c7212 */ /* 0x000fe400078e3cff */
[----:B------:R-:W-:Y:S01]  /*42e0*/  IMAD.U32 R11, RZ, RZ, UR7 ;  /* 0x00000007ff0b7e24 */ /* 0x000fe2000f8e00ff */
[----:B------:R-:W-:Y:S04]  /*42f0*/  @!P5 R2UR UR16, R10 ;  /* 0x000000000a10d2ca */ /* 0x000fe800000e0000 */
[----:B------:R-:W-:Y:S11]  /*4300*/  @!P5 R2UR UR17, R11 ;  /* 0x000000000b11d2ca */ /* 0x000ff600000e0000 */
[----:B------:R-:W-:Y:S02]  /*4310*/  @!UPT UIADD3 URZ, UPT, UPT, URZ, URZ, URZ ;  /* 0x000000fffffff290 */ /* 0x000fe4000fffe0ff */
[----:B------:R3:W-:Y:S01]  /*4320*/  @!UP1 UTMALDG.3D [UR8], [UR16], desc[UR14] ;  /* 0x00000e08100095b4 */ /* 0x0007e20008011000 */
[----:B------:R3:W-:Y:S01]  /*4330*/  @!P5 SYNCS.ARRIVE.TRANS64.RED.A0TR RZ, [UR6+0x50], R25 ;  /* 0x00005019ffffd9a7 */ /* 0x0007e20008300406 */
[----:B------:R-:W-:Y:S01]  /*4340*/  UPLOP3.LUT UP1, UPT, UPT, UPT, UPT, 0x80, 0x8 ;  /* 0x000000000008789c */ /* 0x000fe20003f2f070 */
[----:B------:R-:W-:Y:S01]  /*4350*/  SYNCS.ARRIVE.TRANS64.RED.A1T0 RZ, [UR37], RZ ;  /* 0x000000ffffff79a7 */ /* 0x000fe20008100425 */
[----:B------:R-:W-:Y:S09]  /*4360*/  @P3 BRA `(.L_x_76) ;  /* 0xfffffff400b43947 */ /* 0x000ff2000383ffff */
[----:B------:R-:W-:Y:S07]  /*4370*/  MOV R0, UR6 ;  /* 0x0000000600007c02 */ /* 0x000fee0008000f00 */
.L_x_77:
[----:B-1----:R-:W-:-:S04]  /*4380*/  SHF.L.U32 R3, R30, 0x1f, RZ ;  /* 0x0000001f1e037819 */ /* 0x002fc800000006ff */
[----:B------:R1:W2:Y:S03]  /*4390*/  SYNCS.PHASECHK.TRANS64.TRYWAIT P0, [R0+URZ+0x58], R3 ;  /* 0x00005803000075a7 */ /* 0x0002a600080011ff */
[----:B--2---:R-:W-:Y:S05]  /*43a0*/  @!P0 NANOSLEEP.SYNCS 0x989680 ;  /* 0x009896800000895d */ /* 0x004fea0003900000 */
[----:B------:R-:W2:Y:S02]  /*43b0*/  @!P0 SYNCS.PHASECHK.TRANS64 P0, [R0+URZ+0x58], R3 ;  /* 0x00005803000085a7 */ /* 0x000ea400080010ff */
[----:B--23--:R-:W-:Y:S05]  /*43c0*/  @P0 EXIT ;  /* 0x000000000000094d */ /* 0x00cfea0003800000 */
[----:B------:R-:W-:Y:S05]  /*43d0*/  BRA `(.L_x_77) ;  /* 0xfffffffc00e87947 */ /* 0x000fea000383ffff */
.L_x_68:
[----:B------:R-:W-:-:S06]  /*43e0*/  UISETP.GE.AND UP1, UPT, UR8, 0x4, UPT ;  /* 0x000000040800788c */ /* 0x000fcc000bf26270 */
[----:B------:R-:W-:-:S13]  /*43f0*/  PLOP3.LUT P0, PT, PT, PT, UP1, 0x80, 0x8 ;  /* 0x000000000008781c */ /* 0x000fda0003f0f018 */
[----:B------:R-:W-:Y:S05]  /*4400*/  @!P0 EXIT ;  /* 0x000000000000894d */ /* 0x000fea0003800000 */
[----:B------:R-:W-:Y:S01]  /*4410*/  BAR.SYNC.DEFER_BLOCKING 0x6, 0xa0 ;  /* 0x0182800000007b1d */ /* 0x000fe20000010000 */
[C---:B------:R-:W-:Y:S02]  /*4420*/  IMAD.SHL.U32 R5, R103.reuse, 0x40, RZ ;  /* 0x0000004067057824 */ /* 0x040fe400078e00ff */
[----:B------:R-:W-:Y:S02]  /*4430*/  HFMA2 R113, -RZ, RZ, 0, 0 ;  /* 0x00000000ff717431 */ /* 0x000fe400000001ff */
[C---:B------:R-:W-:Y:S01]  /*4440*/  IMAD.SHL.U32 R0, R103.reuse, 0x20, RZ ;  /* 0x0000002067007824 */ /* 0x040fe200078e00ff */
[----:B------:R-:W-:Y:S01]  /*4450*/  CS2R R108, SRZ ;  /* 0x00000000006c7805 */ /* 0x000fe2000001ff00 */
[----:B------:R-:W-:Y:S01]  /*4460*/  IMAD.SHL.U32 R105, R103, 0x8, RZ ;  /* 0x0000000867697824 */ /* 0x000fe200078e00ff */
[----:B------:R-:W-:Y:S01]  /*4470*/  UMOV UR43, 0x400 ;  /* 0x00000400002b7882 */ /* 0x000fe20000000000 */
[----:B------:R-:W-:Y:S01]  /*4480*/  LOP3.LUT R2, R5, 0x180, RZ, 0xc0, !PT ;  /* 0x0000018005027812 */ /* 0x000fe200078ec0ff */
[----:B------:R-:W-:Y:S01]  /*4490*/  ULEA UR43, UR37, UR43, 0x18 ;  /* 0x0000002b252b7291 */ /* 0x000fe2000f8ec0ff */
[----:B------:R-:W1:Y:S01]  /*44a0*/  LDC R101, c[0x0][0x370] ;  /* 0x0000dc00ff657b82 */ /* 0x000e620000000800 */
[----:B------:R-:W-:Y:S01]  /*44b0*/  LOP3.LUT R0, R0, 0xc00, RZ, 0xc0, !PT ;  /* 0x00000c0000007812 */ /* 0x000fe200078ec0ff */
[C---:B------:R-:W-:Y:S01]  /*44c0*/  IMAD.U32 R46, R103.reuse, 0x10000, RZ ;  /* 0x00010000672e7824 */ /* 0x040fe200078e00ff */
[----:B------:R-:W-:Y:S01]  /*44d0*/  LOP3.LUT R105, R2, 0x30, R105, 0xf8, !PT ;  /* 0x0000003002697812 */ /* 0x000fe200078ef869 */
[C---:B------:R-:W-:Y:S01]  /*44e0*/  IMAD.SHL.U32 R2, R103.reuse, 0x2, RZ ;  /* 0x0000000267027824 */ /* 0x040fe200078e00ff */
[--C-:B------:R-:W-:Y:S01]  /*44f0*/  LOP3.LUT R0, R0, 0x40, R5.reuse, 0xf8, !PT ;  /* 0x0000004000007812 */ /* 0x100fe200078ef805 */
[----:B------:R-:W-:Y:S01]  /*4500*/  IMAD.SHL.U32 R104, R103, 0x10, RZ ;  /* 0x0000001067687824 */ /* 0x000fe200078e00ff */
[----:B------:R-:W-:Y:S01]  /*4510*/  UIADD3 UR4, UPT, UPT, UR43, 0x1200, URZ ;  /* 0x000012002b047890 */ /* 0x000fe2000fffe0ff */
[----:B------:R-:W2:Y:S01]  /*4520*/  LDC R42, c[0x0][0xb0c] ;  /* 0x0002c300ff2a7b82 */ /* 0x000ea20000000800 */
[----:B------:R-:W-:Y:S01]  /*4530*/  LOP3.LUT R105, R105, 0x20, R2, 0x78, !PT ;  /* 0x0000002069697812 */ /* 0x000fe200078e7802 */
[----:B------:R-:W-:Y:S01]  /*4540*/  IMAD.MOV.U32 R44, RZ, RZ, RZ ;  /* 0x000000ffff2c7224 */ /* 0x000fe200078e00ff */
[----:B------:R-:W-:Y:S01]  /*4550*/  LOP3.LUT R0, R0, 0x200, R5, 0xf8, !PT ;  /* 0x0000020000007812 */ /* 0x000fe200078ef805 */
[----:B------:R-:W-:Y:S01]  /*4560*/  IMAD.MOV.U32 R110, RZ, RZ, RZ ;  /* 0x000000ffff6e7224 */ /* 0x000fe200078e00ff */
[----:B------:R-:W-:Y:S01]  /*4570*/  LOP3.LUT R46, R46, 0x600000, RZ, 0xc0, !PT ;  /* 0x006000002e2e7812 */ /* 0x000fe200078ec0ff */
[----:B------:R-:W-:Y:S01]  /*4580*/  IMAD.U32 R111, RZ, RZ, UR4 ;  /* 0x00000004ff6f7e24 */ /* 0x000fe2000f8e00ff */
[----:B------:R-:W4:Y:S01]  /*4590*/  LDS R3, [UR43+0x120] ;  /* 0x0001202bff037984 */ /* 0x000f220008000800 */
[----:B------:R-:W1:Y:S01]  /*45a0*/  LDC R100, c[0x0][0xb20] ;  /* 0x0002c800ff647b82 */ /* 0x000e620000000800 */
[----:B------:R-:W-:Y:S01]  /*45b0*/  LOP3.LUT R105, R0, R105, RZ, 0xfc, !PT ;  /* 0x0000006900697212 */ /* 0x000fe200078efcff */
[----:B------:R-:W1:Y:S01]  /*45c0*/  LDCU.64 UR46, c[0x0][0x348] ;  /* 0x00006900ff2e77ac */ /* 0x000e620008000a00 */
[----:B------:R-:W-:-:S02]  /*45d0*/  LOP3.LUT R104, R104, 0x20, RZ, 0xc0, !PT ;  /* 0x0000002068687812 */ /* 0x000fc400078ec0ff */
[----:B------:R-:W-:Y:S01]  /*45e0*/  IADD3 R5, PT, PT, R105, UR43, RZ ;  /* 0x0000002b69057c10 */ /* 0x000fe2000fffe0ff */
[----:B------:R-:W1:Y:S02]  /*45f0*/  LDCU.64 UR38, c[0x0][0x888] ;  /* 0x00011100ff2677ac */ /* 0x000e640008000a00 */
[----:B------:R-:W1:Y:S01]  /*4600*/  LDC R41, c[0x0][0xb30] ;  /* 0x0002cc00ff297b82 */ /* 0x000e620000000800 */
[----:B------:R-:W-:Y:S01]  /*4610*/  IADD3 R104, PT, PT, -R104, 0x200, R5 ;  /* 0x0000020068687810 */ /* 0x000fe20007ffe105 */
[----:B------:R-:W-:-:S06]  /*4620*/  UIADD3 UR42, UPT, UPT, UR43, 0x200, URZ ;  /* 0x000002002b2a7890 */ /* 0x000fcc000fffe0ff */
[----:B------:R-:W1:Y:S08]  /*4630*/  LDC.64 R90, c[0x0][0xb10] ;  /* 0x0002c400ff5a7b82 */ /* 0x000e700000000a00 */
[----:B------:R-:W1:Y:S08]  /*4640*/  LDC.64 R38, c[0x0][0xb18] ;  /* 0x0002c600ff267b82 */ /* 0x000e700000000a00 */
[----:B------:R-:W1:Y:S01]  /*4650*/  LDC.64 R86, c[0x0][0x888] ;  /* 0x00022200ff567b82 */ /* 0x000e620000000a00 */
[----:B----4-:R-:W-:-:S07]  /*4660*/  IMAD.IADD R46, R3, 0x1, R46 ;  /* 0x00000001032e7824 */ /* 0x010fce00078e022e */
[----:B------:R-:W4:Y:S08]  /*4670*/  LDC.64 R36, c[0x0][0xb28] ;  /* 0x0002ca00ff247b82 */ /* 0x000f300000000a00 */
[----:B------:R-:W1:Y:S08]  /*4680*/  LDC.64 R88, c[0x0][0x890] ;  /* 0x00022400ff587b82 */ /* 0x000e700000000a00 */
[----:B------:R-:W1:Y:S08]  /*4690*/  LDC.64 R84, c[0x0][0x8b0] ;  /* 0x00022c00ff547b82 */ /* 0x000e700000000a00 */
[----:B------:R-:W1:Y:S08]  /*46a0*/  LDC.64 R82, c[0x0][0x8a8] ;  /* 0x00022a00ff527b82 */ /* 0x000e700000000a00 */
[----:B--2---:R-:W1:Y:S02]  /*46b0*/  LDC R102, c[0x0][0x374] ;  /* 0x0000dd00ff667b82 */ /* 0x004e640000000800 */
.L_x_95:
[----:B------:R-:W-:Y:S02]  /*46c0*/  LEA R0, R113, UR43, 0x3 ;  /* 0x0000002b71007c11 */ /* 0x000fe4000f8e18ff */
[----:B------:R-:W-:Y:S02]  /*46d0*/  SHF.L.U32 R3, R109, 0x1f, RZ ;  /* 0x0000001f6d037819 */ /* 0x000fe400000006ff */
[----:B------:R-:W-:Y:S02]  /*46e0*/  LEA R16, R113, UR43, 0x4 ;  /* 0x0000002b71107c11 */ /* 0x000fe4000f8e20ff */
[----:B--2---:R-:W2:Y:S02]  /*46f0*/  SYNCS.PHASECHK.TRANS64.TRYWAIT P0, [R0+URZ+0x70], R3 ;  /* 0x00007003000075a7 */ /* 0x004ea400080011ff */
[----:B-12---:R-:W-:Y:S05]  /*4700*/  @!P0 BRA `(.L_x_78) ;  /* 0x0000002000808947 */ /* 0x006fea0003800000 */
.L_x_129:
[----:B------:R-:W4:Y:S01]  /*4710*/  LDC.64 R12, c[0x0][0xb10] ;  /* 0x0002c400ff0c7b82 */ /* 0x000f220000000a00 */
[----:B------:R-:W4:Y:S01]  /*4720*/  LDS.128 R16, [R16+0x100] ;  /* 0x0001000010107984 */ /* 0x000f220000000c00 */
[----:B-1----:R-:W-:Y:S01]  /*4730*/  ISETP.NE.AND P1, PT, R41, 0x1, PT ;  /* 0x000000012900780c */ /* 0x002fe20003f25270 */
[----:B--2---:R-:W-:Y:S01]  /*4740*/  VIADD R0, R0, 0x80 ;  /* 0x0000008000007836 */ /* 0x004fe20000000000 */
[----:B---3--:R-:W-:Y:S04]  /*4750*/  ISETP.GE.AND P0, PT, R40, 0x1, PT ;  /* 0x000000012800780c */ /* 0x008fe80003f06270 */
[----:B------:R-:W1:Y:S01]  /*4760*/  LDC.64 R10, c[0x0][0xb18] ;  /* 0x0002c600ff0a7b82 */ /* 0x000e620000000a00 */
[----:B------:R-:W-:Y:S01]  /*4770*/  PRMT R0, RZ, 0x654, R0 ;  /* 0x00000654ff007816 */ /* 0x000fe20000000000 */
[----:B------:R-:W-:Y:S01]  /*4780*/  @!PT LDS RZ, [RZ] ;  /* 0x00000000fffff984 */ /* 0x000fe20000000800 */
[----:B------:R-:W-:Y:S01]  /*4790*/  @!PT LDS RZ, [RZ] ;  /* 0x00000000fffff984 */ /* 0x000fe20000000800 */
[----:B------:R-:W-:Y:S01]  /*47a0*/  @!PT LDS RZ, [RZ] ;  /* 0x00000000fffff984 */ /* 0x000fe20000000800 */
[----:B------:R-:W-:Y:S01]  /*47b0*/  @!PT LDS RZ, [RZ] ;  /* 0x00000000fffff984 */ /* 0x000fe20000000800 */
[----:B------:R2:W-:Y:S06]  /*47c0*/  MEMBAR.ALL.CTA ;  /* 0x0000000000007992 */ /* 0x0005ec0000008000 */
[----:B--2---:R-:W2:Y:S01]  /*47d0*/  FENCE.VIEW.ASYNC.S ;  /* 0x00000000000073c6 */ /* 0x004ea20000000000 */
[----:B------:R-:W3:Y:S08]  /*47e0*/  @!P1 LDC R14, c[0x0][0xb20] ;  /* 0x0002c800ff0e9b82 */ /* 0x000ef00000000800 */
[----:B------:R-:W1:Y:S01]  /*47f0*/  @!P1 LDC R9, c[0x0][0xb0c] ;  /* 0x0002c300ff099b82 */ /* 0x000e620000000800 */
[----:B--2---:R2:W-:Y:S01]  /*4800*/  SYNCS.ARRIVE.TRANS64.RED.A1T0 RZ, [R0+URZ], RZ ;  /* 0x000000ff00ff79a7 */ /* 0x0045e200081004ff */
[----:B----4-:R-:W-:Y:S04]  /*4810*/  LOP3.LUT P4, RZ, R18, 0x1, RZ, 0xc0, !PT ;  /* 0x0000000112ff7812 */ /* 0x010fe8000788c0ff */
[----:B------:R-:W-:Y:S09]  /*4820*/  P2R R112, PR, RZ, 0x10 ;  /* 0x00000010ff707803 */ /* 0x000ff20000000000 */
[----:B------:R-:W-:Y:S02]  /*4830*/  @P4 MOV R45, R16 ;  /* 0x00000010002d4202 */ /* 0x000fe40000000f00 */
[----:B------:R-:W-:Y:S01]  /*4840*/  @P4 LOP3.LUT R43, R17, 0xffff, RZ, 0xc0, !PT ;  /* 0x0000ffff112b4812 */ /* 0x000fe200078ec0ff */
[----:B--2---:R-:W-:Y:S06]  /*4850*/  @!P0 BRA `(.L_x_79) ;  /* 0x0000000000a48947 */ /* 0x004fec0003800000 */
[----:B------:R-:W-:Y:S01]  /*4860*/  IMAD.HI.U32 R21, R102, R39, RZ ;  /* 0x0000002766157227 */ /* 0x000fe200078e00ff */
[----:B------:R-:W-:Y:S02]  /*4870*/  ISETP.NE.AND P0, PT, R38, 0x1, PT ;  /* 0x000000012600780c */ /* 0x000fe40003f05270 */
[----:B------:R-:W-:Y:S01]  /*4880*/  ISETP.NE.AND P2, PT, R40, 0x1, PT ;  /* 0x000000012800780c */ /* 0x000fe20003f45270 */
[----:B------:R-:W-:Y:S01]  /*4890*/  IMAD.HI.U32 R20, R101, R90, RZ ;  /* 0x0000005a65147227 */ /* 0x000fe200078e00ff */
[----:B------:R-:W-:Y:S02]  /*48a0*/  SHF.R.U32.HI R21, RZ, R100, R21 ;  /* 0x00000064ff157219 */ /* 0x000fe40000011615 */
[----:B------:R-:W-:Y:S01]  /*48b0*/  ISETP.NE.AND P3, PT, R42, 0x1, PT ;  /* 0x000000012a00780c */ /* 0x000fe20003f65270 */
[----:B------:R-:W-:Y:S01]  /*48c0*/  IMAD.HI.U32 R24, R45, R90, RZ ;  /* 0x0000005a2d187227 */ /* 0x000fe200078e00ff */
[----:B------:R-:W-:Y:S02]  /*48d0*/  SHF.R.U32.HI R20, RZ, R91, R20 ;  /* 0x0000005bff147219 */ /* 0x000fe40000011614 */
[----:B------:R-:W-:Y:S01]  /*48e0*/  SEL R3, R102, R21, !P0 ;  /* 0x0000001566037207 */ /* 0x000fe20004000000 */
[----:B------:R-:W-:Y:S01]  /*48f0*/  IMAD.HI.U32 R21, R43, R39, RZ ;  /* 0x000000272b157227 */ /* 0x000fe200078e00ff */
[----:B------:R-:W-:Y:S02]  /*4900*/  SEL R7, R101, R20, !P3 ;  /* 0x0000001465077207 */ /* 0x000fe40005800000 */
[----:B------:R-:W-:Y:S01]  /*4910*/  SHF.R.U32.HI R24, RZ, R91, R24 ;  /* 0x0000005bff187219 */ /* 0x000fe20000011618 */
[-C--:B------:R-:W-:Y:S04]  /*4920*/  IMAD.HI.U32 R20, R3, R36.reuse, RZ ;  /* 0x0000002403147227 */ /* 0x080fe800078e00ff */
[----:B------:R-:W-:Y:S01]  /*4930*/  IMAD.HI.U32 R22, R7, R36, RZ ;  /* 0x0000002407167227 */ /* 0x000fe200078e00ff */
[-C--:B------:R-:W-:Y:S02]  /*4940*/  @P2 SHF.R.U32.HI R3, RZ, R37.reuse, R20 ;  /* 0x00000025ff032219 */ /* 0x080fe40000011614 */
[----:B------:R-:W-:Y:S02]  /*4950*/  SHF.R.U32.HI R20, RZ, R100, R21 ;  /* 0x00000064ff147219 */ /* 0x000fe40000011615 */
[----:B------:R-:W-:Y:S01]  /*4960*/  @P2 SHF.R.U32.HI R7, RZ, R37, R22 ;  /* 0x00000025ff072219 */ /* 0x000fe20000011616 */
[C---:B------:R-:W-:Y:S01]  /*4970*/  IMAD R2, R40.reuse, R3, RZ ;  /* 0x0000000328027224 */ /* 0x040fe200078e02ff */
[----:B------:R-:W-:Y:S02]  /*4980*/  SEL R5, R43, R20, !P0 ;  /* 0x000000142b057207 */ /* 0x000fe40004000000 */
[----:B------:R-:W-:Y:S01]  /*4990*/  SEL R3, R45, R24, !P3 ;  /* 0x000000182d037207 */ /* 0x000fe20005800000 */
[----:B------:R-:W-:Y:S01]  /*49a0*/  IMAD R4, R40, R7, RZ ;  /* 0x0000000728047224 */ /* 0x000fe200078e02ff */
[C---:B------:R-:W-:Y:S01]  /*49b0*/  ISETP.GE.AND P0, PT, R5.reuse, R2, PT ;  /* 0x000000020500720c */ /* 0x040fe20003f06270 */
[----:B------:R-:W-:Y:S03]  /*49c0*/  IMAD.HI.U32 R6, R5, R36, RZ ;  /* 0x0000002405067227 */ /* 0x000fe600078e00ff */
[----:B------:R-:W-:Y:S01]  /*49d0*/  ISETP.GE.OR P0, PT, R3, R4, P0 ;  /* 0x000000040300720c */ /* 0x000fe20000706670 */
[----:B------:R-:W-:Y:S01]  /*49e0*/  IMAD.MOV R4, RZ, RZ, -R3 ;  /* 0x000000ffff047224 */ /* 0x000fe200078e0a03 */
[-C--:B------:R-:W-:Y:S03]  /*49f0*/  SHF.R.U32.HI R6, RZ, R37.reuse, R6 ;  /* 0x00000025ff067219 */ /* 0x080fe60000011606 */
[----:B------:R-:W-:Y:S01]  /*4a00*/  IMAD R45, R42, R4, R45 ;  /* 0x000000042a2d7224 */ /* 0x000fe200078e022d */
[----:B------:R-:W-:Y:S05]  /*4a10*/  SEL R15, R5, R6, !P2 ;  /* 0x00000006050f7207 */ /* 0x000fea0005000000 */
[----:B------:R-:W-:Y:S02]  /*4a20*/  IMAD.MOV R6, RZ, RZ, -R15 ;  /* 0x000000ffff067224 */ /* 0x000fe400078e0a0f */
[C---:B------:R-:W-:Y:S04]  /*4a30*/  @!P0 IMAD.HI.U32 R2, R3.reuse, R36, RZ ;  /* 0x0000002403028227 */ /* 0x040fe800078e00ff */
[----:B------:R-:W-:Y:S01]  /*4a40*/  IMAD R6, R40, R6, R5 ;  /* 0x0000000628067224 */ /* 0x000fe200078e0205 */
[----:B------:R-:W-:Y:S04]  /*4a50*/  @!P0 SHF.R.U32.HI R2, RZ, R37, R2 ;  /* 0x00000025ff028219 */ /* 0x000fe80000011602 */
[----:B------:R-:W-:Y:S02]  /*4a60*/  @!P0 SEL R0, R3, R2, !P2 ;  /* 0x0000000203008207 */ /* 0x000fe40005000000 */
[----:B------:R-:W-:Y:S02]  /*4a70*/  IADD3 R2, PT, PT, -R5, RZ, RZ ;  /* 0x000000ff05027210 */ /* 0x000fe40007ffe1ff */
[----:B------:R-:W-:Y:S01]  /*4a80*/  @!P0 IADD3 R8, PT, PT, R15, -R0, RZ ;  /* 0x800000000f088210 */ /* 0x000fe20007ffe0ff */
[----:B------:R-:W-:Y:S02]  /*4a90*/  @!P0 IMAD R0, R7, R6, R0 ;  /* 0x0000000607008224 */ /* 0x000fe400078e0200 */
[----:B------:R-:W-:Y:S02]  /*4aa0*/  IMAD R43, R38, R2, R43 ;  /* 0x00000002262b7224 */ /* 0x000fe400078e022b */
[----:B------:R-:W-:Y:S02]  /*4ab0*/  @!P0 IMAD R5, R8, R40, R3 ;  /* 0x0000002808058224 */ /* 0x000fe400078e0203 */
[----:B------:R-:W-:Y:S04]  /*4ac0*/  @!P0 IMAD.MOV.U32 R3, RZ, RZ, R0 ;  /* 0x000000ffff038224 */ /* 0x000fe800078e0000 */
[----:B------:R-:W-:Y:S02]  /*4ad0*/  IMAD R45, R3, R42, R45 ;  /* 0x0000002a032d7224 */ /* 0x000fe400078e022d */
[----:B------:R-:W-:Y:S07]  /*4ae0*/  IMAD R43, R5, R38, R43 ;  /* 0x00000026052b7224 */ /* 0x000fee00078e022b */
.L_x_79:
[----:B------:R-:W-:Y:S01]  /*4af0*/  @!P1 IMAD.HI.U32 R0, R45, R12, RZ ;  /* 0x0000000c2d009227 */ /* 0x000fe200078e00ff */
[----:B-1----:R-:W-:Y:S01]  /*4b00*/  @!P1 ISETP.NE.AND P0, PT, R10, 0x1, PT ;  /* 0x000000010a00980c */ /* 0x002fe20003f05270 */
[----:B------:R-:W-:Y:S01]  /*4b10*/  ULOP3.LUT UP0, URZ, UR42, 0x1b0, URZ, 0xc0, !UPT ;  /* 0x000001b02aff7892 */ /* 0x000fe2000f80c0ff */
[----:B------:R-:W-:Y:S01]  /*4b20*/  @!P1 ISETP.NE.AND P2, PT, R9, 0x1, PT ;  /* 0x000000010900980c */ /* 0x000fe20003f45270 */
[----:B------:R-:W-:Y:S01]  /*4b30*/  @!P1 IMAD.HI.U32 R3, R43, R11, RZ ;  /* 0x0000000b2b039227 */ /* 0x000fe200078e00ff */
[----:B------:R-:W-:Y:S02]  /*4b40*/  @!P1 SHF.R.U32.HI R0, RZ, R13, R0 ;  /* 0x0000000dff009219 */ /* 0x000fe40000011600 */
[----:B------:R-:W-:Y:S01]  /*4b50*/  @P4 SHF.R.U32.HI R107, RZ, 0x10, R17 ;  /* 0x00000010ff6b4819 */ /* 0x000fe20000011611 */
[----:B------:R-:W-:Y:S01]  /*4b60*/  VIADD R113, R113, 0x1 ;  /* 0x0000000171717836 */ /* 0x000fe20000000000 */
[----:B---3--:R-:W-:Y:S02]  /*4b70*/  @!P1 SHF.R.U32.HI R2, RZ, R14, R3 ;  /* 0x0000000eff029219 */ /* 0x008fe40000011603 */
[----:B------:R-:W-:Y:S02]  /*4b80*/  @!P1 SEL R3, R45, R0, !P2 ;  /* 0x000000002d039207 */ /* 0x000fe40005000000 */
[----:B------:R-:W-:Y:S05]  /*4b90*/  @!P1 SEL R2, R43, R2, !P0 ;  /* 0x000000022b029207 */ /* 0x000fea0004000000 */
[----:B------:R-:W-:Y:S02]  /*4ba0*/  @!P1 IMAD.IADD R0, R2, 0x1, -R3 ;  /* 0x0000000102009824 */ /* 0x000fe400078e0a03 */
[----:B------:R-:W-:Y:S02]  /*4bb0*/  @!P1 IMAD.IADD R2, R3, 0x1, -R2 ;  /* 0x0000000103029824 */ /* 0x000fe400078e0a02 */
[----:B------:R-:W-:Y:S02]  /*4bc0*/  @!P1 IMAD R45, R0, R9, R45 ;  /* 0x00000009002d9224 */ /* 0x000fe400078e022d */
[----:B------:R-:W-:Y:S01]  /*4bd0*/  @!P1 IMAD R43, R2, R10, R43 ;  /* 0x0000000a022b9224 */ /* 0x000fe200078e022b */
[----:B------:R-:W-:Y:S06]  /*4be0*/  BRA.U !UP0, `(.L_x_80) ;  /* 0x0000000108407547 */ /* 0x000fec000b800000 */
[----:B------:R-:W1:Y:S01]  /*4bf0*/  LDCU.64 UR8, c[0x4][0x80] ;  /* 0x01001000ff0877ac */ /* 0x000e620008000a00 */
[----:B------:R-:W-:Y:S01]  /*4c00*/  MOV R3, 0x0 ;  /* 0x0000000000037802 */ /* 0x000fe20000000f00 */
[----:B------:R-:W-:Y:S02]  /*4c10*/  HFMA2 R12, -RZ, RZ, 0, 5.9604644775390625e-08 ;  /* 0x00000001ff0c7431 */ /* 0x000fe400000001ff */
[----:B------:R-:W-:Y:S02]  /*4c20*/  IMAD.MOV.U32 R8, RZ, RZ, 0x70 ;  /* 0x00000070ff087424 */ /* 0x000fe400078e00ff */
[----:B------:R-:W-:Y:S01]  /*4c30*/  IMAD.MOV.U32 R13, RZ, RZ, RZ ;  /* 0x000000ffff0d7224 */ /* 0x000fe200078e00ff */
[----:B------:R-:W2:Y:S01]  /*4c40*/  LDCU.64 UR6, c[0x4][0x88] ;  /* 0x01001100ff0677ac */ /* 0x000ea20008000a00 */
[----:B------:R-:W3:Y:S01]  /*4c50*/  LDC.64 R2, c[0x4][R3] ;  /* 0x0100000003027b82 */ /* 0x000ee20000000a00 */
[----:B------:R-:W4:Y:S01]  /*4c60*/  LDCU.64 UR4, c[0x4][0x8] ;  /* 0x01000100ff0477ac */ /* 0x000f220008000a00 */
[----:B-1----:R-:W-:Y:S01]  /*4c70*/  MOV R5, UR9 ;  /* 0x0000000900057c02 */ /* 0x002fe20008000f00 */
[----:B------:R-:W-:Y:S01]  /*4c80*/  IMAD.U32 R4, RZ, RZ, UR8 ;  /* 0x00000008ff047e24 */ /* 0x000fe2000f8e00ff */
[----:B--2---:R-:W-:Y:S01]  /*4c90*/  MOV R7, UR7 ;  /* 0x0000000700077c02 */ /* 0x004fe20008000f00 */
[----:B------:R-:W-:Y:S01]  /*4ca0*/  IMAD.U32 R6, RZ, RZ, UR6 ;  /* 0x00000006ff067e24 */ /* 0x000fe2000f8e00ff */
[----:B----4-:R-:W-:Y:S01]  /*4cb0*/  MOV R11, UR5 ;  /* 0x00000005000b7c02 */ /* 0x010fe20008000f00 */
[----:B------:R-:W-:Y:S02]  /*4cc0*/  IMAD.U32 R10, RZ, RZ, UR4 ;  /* 0x00000004ff0a7e24 */ /* 0x000fe4000f8e00ff */
[----:B------:R-:W-:Y:S07]  /*4cd0*/  LEPC R20, `(.L_x_80) ;  /* 0x000000001014794e */ /* 0x000fee0000000000 */
[----:B---3-5:R-:W-:Y:S05]  /*4ce0*/  CALL.ABS.NOINC R2 ;  /* 0x0000000002007343 */ /* 0x028fea0003c00000 */
.L_x_80:
[----:B------:R-:W-:Y:S01]  /*4cf0*/  LOP3.LUT P0, RZ, R111, 0x1b0, RZ, 0xc0, !PT ;  /* 0x000001b06fff7812 */ /* 0x000fe2000780c0ff */
[----:B------:R-:W-:Y:S11]  /*4d00*/  BSSY.RECONVERGENT B6, `(.L_x_81) ;  /* 0x0000013000067945 */ /* 0x000ff60003800200 */
[----:B------:R-:W-:Y:S01]  /*4d10*/  @!UPT UIADD3 URZ, UPT, UPT, URZ, URZ, URZ ;  /* 0x000000fffffff290 */ /* 0x000fe2000fffe0ff */
[----:B------:R-:W-:Y:S05]  /*4d20*/  @!P0 BRA `(.L_x_82) ;  /* 0x0000000000408947 */ /* 0x000fea0003800000 */
        /* <DEDUP_REMOVED lines=16> */
.L_x_82:
[----:B------:R-:W-:Y:S05]  /*4e30*/  BSYNC.RECONVERGENT B6 ;  /* 0x0000000000067941 */ /* 0x000fea0003800200 */
.L_x_81:
[----:B------:R-:W-:Y:S01]  /*4e40*/  ISETP.NE.U32.AND P3, PT, R88, RZ, PT ;  /* 0x000000ff5800720c */ /* 0x000fe20003f65070 */
[----:B------:R-:W-:Y:S01]  /*4e50*/  UISETP.NE.AND UP1, UPT, UR44, URZ, UPT ;  /* 0x000000ff2c00728c */ /* 0x000fe2000bf25270 */
[----:B------:R-:W-:Y:S02]  /*4e60*/  ISETP.NE.U32.AND P4, PT, R84, RZ, PT ;  /* 0x000000ff5400720c */ /* 0x000fe40003f85070 */
[----:B------:R-:W-:Y:S02]  /*4e70*/  ISETP.NE.AND.EX P3, PT, R89, RZ, PT, P3 ;  /* 0x000000ff5900720c */ /* 0x000fe40003f65330 */
[----:B------:R-:W-:Y:S02]  /*4e80*/  PLOP3.LUT P1, PT, PT, PT, PT, 0x8, 0x80 ;  /* 0x000000000080781c */ /* 0x000fe40003f2e170 */
[----:B------:R-:W-:Y:S02]  /*4e90*/  PLOP3.LUT P0, PT, PT, PT, UP1, 0x80, 0x8 ;  /* 0x000000000008781c */ /* 0x000fe40003f0f018 */
[----:B------:R-:W-:Y:S02]  /*4ea0*/  ISETP.NE.AND.EX P4, PT, R85, RZ, PT, P4 ;  /* 0x000000ff5500720c */ /* 0x000fe40003f85340 */
[----:B------:R-:W1:Y:S09]  /*4eb0*/  @UP1 LDCU.64 UR4, c[0x0][0x888] ;  /* 0x00011100ff0417ac */ /* 0x000e720008000a00 */
[----:B------:R-:W-:Y:S01]  /*4ec0*/  @P0 PLOP3.LUT P1, PT, P3, PT, PT, 0x80, 0x8 ;  /* 0x000000000008081c */ /* 0x000fe20001f2f070 */
[----:B-1----:R-:W-:Y:S04]  /*4ed0*/  @UP1 UISETP.NE.U32.AND UP0, UPT, UR4, URZ, UPT ;  /* 0x000000ff0400128c */ /* 0x002fe8000bf05070 */
[----:B------:R-:W-:Y:S04]  /*4ee0*/  @UP1 UISETP.NE.AND.EX UP0, UPT, UR5, URZ, UPT, UP0 ;  /* 0x000000ff0500128c */ /* 0x000fe8000bf05300 */
[----:B------:R-:W-:Y:S01]  /*4ef0*/  @UP1 USEL UR4, URZ, 0xffffffff, UP0 ;  /* 0xffffffffff041887 */ /* 0x000fe20008000000 */
[----:B------:R-:W-:Y:S11]  /*4f00*/  @!P3 BRA `(.L_x_83) ;  /* 0x00000000002cb947 */ /* 0x000ff60003800000 */
[----:B------:R-:W-:Y:S01]  /*4f10*/  ISETP.NE.U32.AND P2, PT, R86, RZ, PT ;  /* 0x000000ff5600720c */ /* 0x000fe20003f45070 */
[----:B------:R-:W-:Y:S03]  /*4f20*/  IMAD.MOV.U32 R98, RZ, RZ, 0x1 ;  /* 0x00000001ff627424 */ /* 0x000fe600078e00ff */
[----:B------:R-:W-:Y:S11]  /*4f30*/  ISETP.NE.AND.EX P2, PT, R87, RZ, PT, P2 ;  /* 0x000000ff5700720c */ /* 0x000ff60003f45320 */
[----:B------:R-:W-:Y:S02]  /*4f40*/  @!UPT UIADD3 URZ, UPT, UPT, URZ, URZ, URZ ;  /* 0x000000fffffff290 */ /* 0x000fe4000fffe0ff */
[----:B------:R-:W1:Y:S01]  /*4f50*/  @P2 LDC.64 R2, c[0x0][0x888] ;  /* 0x00022200ff022b82 */ /* 0x000e620000000a00 */
[----:B------:R-:W-:Y:S04]  /*4f60*/  @P2 IMAD R0, R88, UR36, RZ ;  /* 0x0000002458002c24 */ /* 0x000fe8000f8e02ff */
[----:B-1----:R-:W-:Y:S04]  /*4f70*/  @P2 IMAD.WIDE R2, R0, 0x4, R2 ;  /* 0x0000000400022825 */ /* 0x002fe800078e0202 */
[----:B------:R-:W-:Y:S01]  /*4f80*/  HFMA2 R0, -RZ, RZ, 0, 5.9604644775390625e-08 ;  /* 0x00000001ff007431 */ /* 0x000fe200000001ff */
[----:B-----5:R1:W5:Y:S04]  /*4f90*/  @P2 LDG.E R48, desc[UR40][R2.64] ;  /* 0x0000002802302981 */ /* 0x020368000c1e1900 */
[----:B------:R-:W-:Y:S01]  /*4fa0*/  @!P2 PRMT R98, R0, 0x7610, R98 ;  /* 0x000076100062a816 */ /* 0x000fe20000000062 */
[----:B-1----:R-:W2:Y:S06]  /*4fb0*/  @!P2 LDC R48, c[0x0][0x880] ;  /* 0x00022000ff30ab82 */ /* 0x002eac0000000800 */
.L_x_83:
[----:B------:R-:W-:Y:S05]  /*4fc0*/  @!P4 BRA `(.L_x_84) ;  /* 0x000000000020c947 */ /* 0x000fea0003800000 */
[----:B------:R-:W-:Y:S04]  /*4fd0*/  ISETP.NE.U32.AND P2, PT, R82, RZ, PT ;  /* 0x000000ff5200720c */ /* 0x000fe80003f45070 */
[----:B------:R-:W-:Y:S11]  /*4fe0*/  ISETP.NE.AND.EX P2, PT, R83, RZ, PT, P2 ;  /* 0x000000ff5300720c */ /* 0x000ff60003f45320 */
[----:B------:R-:W-:Y:S02]  /*4ff0*/  @!UPT UIADD3 URZ, UPT, UPT, URZ, URZ, URZ ;  /* 0x000000fffffff290 */ /* 0x000fe4000fffe0ff */
[----:B------:R-:W1:Y:S01]  /*5000*/  @P2 LDC.64 R2, c[0x0][0x8a8] ;  /* 0x00022a00ff022b82 */ /* 0x000e620000000a00 */
[----:B------:R-:W-:Y:S04]  /*5010*/  @P2 IMAD R0, R84, UR36, RZ ;  /* 0x0000002454002c24 */ /* 0x000fe8000f8e02ff */
[----:B-1----:R-:W-:Y:S05]  /*5020*/  @P2 IMAD.WIDE R2, R0, 0x4, R2 ;  /* 0x0000000400022825 */ /* 0x002fea00078e0202 */
[----:B-----5:R1:W5:Y:S02]  /*5030*/  @P2 LDG.E R47, desc[UR40][R2.64] ;  /* 0x00000028022f2981 */ /* 0x020364000c1e1900 */
[----:B-1----:R-:W3:Y:S02]  /*5040*/  @!P2 LDC R47, c[0x0][0x8a0] ;  /* 0x00022800ff2fab82 */ /* 0x002ee40000000800 */
.L_x_84:
[----:B--2--5:R-:W-:Y:S01]  /*5050*/  @P0 ISETP.NE.AND P4, PT, R48, RZ, PT ;  /* 0x000000ff3000020c */ /* 0x024fe20003f85270 */
[----:B------:R-:W-:Y:S01]  /*5060*/  IMAD.U32 R0, RZ, RZ, UR4 ;  /* 0x00000004ff007e24 */ /* 0x000fe2000f8e00ff */
[----:B------:R-:W-:Y:S01]  /*5070*/  @P0 LOP3.LUT P2, RZ, R98, 0xff, RZ, 0xc0, !PT ;  /* 0x000000ff62ff0812 */ /* 0x000fe2000784c0ff */
[----:B------:R-:W-:Y:S01]  /*5080*/  BSSY B1, `(.L_x_85) ;  /* 0x0000039000017945 */ /* 0x000fe20003800000 */
[----:B------:R-:W-:Y:S02]  /*5090*/  @P0 SEL R9, RZ, 0xffffffff, P4 ;  /* 0xffffffffff090807 */ /* 0x000fe40002000000 */
[----:B------:R-:W-:Y:S02]  /*50a0*/  CS2R R58, SRZ ;  /* 0x00000000003a7805 */ /* 0x000fe4000001ff00 */
[----:B------:R-:W-:Y:S02]  /*50b0*/  LEA R92, R44, UR43, 0x3 ;  /* 0x0000002b2c5c7c11 */ /* 0x000fe4000f8e18ff */
[----:B------:R-:W-:Y:S02]  /*50c0*/  CS2R R56, SRZ ;  /* 0x0000000000387805 */ /* 0x000fe4000001ff00 */
[----:B------:R-:W-:Y:S02]  /*50d0*/  @P1 SEL R9, R0, R9, !P2 ;  /* 0x0000000900091207 */ /* 0x000fe40005000000 */
[----:B------:R-:W-:Y:S02]  /*50e0*/  CS2R R54, SRZ ;  /* 0x0000000000367805 */ /* 0x000fe4000001ff00 */
[----:B------:R-:W-:Y:S02]  /*50f0*/  SHF.L.U32 R7, R110, 0x1f, RZ ;  /* 0x0000001f6e077819 */ /* 0x000fe400000006ff */
[----:B------:R-:W-:Y:S02]  /*5100*/  CS2R R52, SRZ ;  /* 0x0000000000347805 */ /* 0x000fe4000001ff00 */
[----:B------:R-:W-:Y:S02]  /*5110*/  @P0 LOP3.LUT R9, R9, 0x1, RZ, 0xc0, !PT ;  /* 0x0000000109090812 */ /* 0x000fe400078ec0ff */
[C---:B------:R-:W-:Y:S02]  /*5120*/  LEA.HI R5, R44.reuse, R44, RZ, 0x1 ;  /* 0x0000002c2c057211 */ /* 0x040fe400078f08ff */
[----:B------:R-:W-:Y:S02]  /*5130*/  ISETP.NE.U32.OR P1, PT, R9, 0x1, !P0 ;  /* 0x000000010900780c */ /* 0x000fe40004725470 */
[----:B------:R-:W-:Y:S01]  /*5140*/  PLOP3.LUT P5, PT, PT, PT, PT, 0x8, 0x80 ;  /* 0x000000000080781c */ /* 0x000fe20003fae170 */
[C---:B------:R-:W-:Y:S01]  /*5150*/  IMAD.SHL.U32 R3, R5.reuse, 0x20, RZ ;  /* 0x0000002005037824 */ /* 0x040fe200078e00ff */
[----:B------:R-:W-:Y:S04]  /*5160*/  LOP3.LUT R5, R5, 0xffe, RZ, 0xc0, !PT ;  /* 0x00000ffe05057812 */ /* 0x000fe800078ec0ff */
[----:B------:R-:W-:Y:S01]  /*5170*/  LOP3.LUT R3, R3, 0xffffffc0, RZ, 0xc0, !PT ;  /* 0xffffffc003037812 */ /* 0x000fe200078ec0ff */
[----:B------:R-:W-:Y:S04]  /*5180*/  IMAD.IADD R32, R44, 0x1, -R5 ;  /* 0x000000012c207824 */ /* 0x000fe800078e0a05 */
[----:B------:R-:W-:Y:S01]  /*5190*/  @P1 SHF.L.U32 R2, R108, 0x1f, RZ ;  /* 0x0000001f6c021819 */ /* 0x000fe200000006ff */
[----:B------:R-:W-:Y:S03]  /*51a0*/  IMAD.IADD R3, R46, 0x1, R3 ;  /* 0x000000012e037824 */ /* 0x000fe600078e0203 */
[----:B------:R-:W1:Y:S01]  /*51b0*/  @P1 SYNCS.PHASECHK.TRANS64.TRYWAIT P0, [UR43+0x50], R2 ;  /* 0x00005002ff0015a7 */ /* 0x000e62000800112b */
[----:B------:R-:W-:Y:S01]  /*51c0*/  IMAD R32, R32, 0x100000, R3 ;  /* 0x0010000020207824 */ /* 0x000fe200078e0203 */
[----:B------:R2:W4:Y:S01]  /*51d0*/  SYNCS.PHASECHK.TRANS64.TRYWAIT P4, [R92+URZ+0x90], R7 ;  /* 0x000090075c0075a7 */ /* 0x00052200080811ff */
[----:B-1----:R-:W-:Y:S01]  /*51e0*/  @P1 PLOP3.LUT P5, PT, P0, PT, PT, 0x8, 0x80 ;  /* 0x000000000080181c */ /* 0x002fe200007ae170 */
[----:B------:R-:W-:Y:S01]  /*51f0*/  @!UPT UIADD3 URZ, UPT, UPT, URZ, URZ, URZ ;  /* 0x000000fffffff290 */ /* 0x000fe2000fffe0ff */
[----:B--2---:R-:W-:Y:S11]  /*5200*/  @!P1 BRA `(.L_x_86) ;  /* 0x0000000000809947 */ /* 0x004ff60003800000 */
[----:B------:R-:W-:Y:S01]  /*5210*/  ISETP.NE.U32.AND P0, PT, RZ, UR38, PT ;  /* 0x00000026ff007c0c */ /* 0x000fe2000bf05070 */
[----:B------:R-:W-:Y:S01]  /*5220*/  BSSY B0, `(.L_x_87) ;  /* 0x0000012000007945 */ /* 0x000fe20003800000 */
[----:B------:R-:W-:Y:S02]  /*5230*/  ISETP.NE.AND P2, PT, R48, RZ, PT ;  /* 0x000000ff3000720c */ /* 0x000fe40003f45270 */
[----:B------:R-:W-:Y:S02]  /*5240*/  CS2R R54, SRZ ;  /* 0x0000000000367805 */ /* 0x000fe4000001ff00 */
[----:B------:R-:W-:Y:S02]  /*5250*/  ISETP.NE.AND.EX P0, PT, RZ, UR39, PT, P0 ;  /* 0x00000027ff007c0c */ /* 0x000fe4000bf05300 */
[----:B------:R-:W-:Y:S02]  /*5260*/  CS2R R52, SRZ ;  /* 0x0000000000347805 */ /* 0x000fe4000001ff00 */
[----:B------:R-:W-:Y:S02]  /*5270*/  LOP3.LUT P1, RZ, R98, 0xff, RZ, 0xc0, !PT ;  /* 0x000000ff62ff7812 */ /* 0x000fe4000782c0ff */
[----:B------:R-:W-:Y:S02]  /*5280*/  CS2R R58, SRZ ;  /* 0x00000000003a7805 */ /* 0x000fe4000001ff00 */
[----:B------:R-:W-:Y:S02]  /*5290*/  SEL R0, RZ, 0xffffffff, P2 ;  /* 0xffffffffff007807 */ /* 0x000fe40001000000 */
[----:B------:R-:W-:Y:S02]  /*52a0*/  CS2R R56, SRZ ;  /* 0x0000000000387805 */ /* 0x000fe4000001ff00 */
[----:B------:R-:W-:Y:S04]  /*52b0*/  SEL R3, RZ, 0xffffffff, P0 ;  /* 0xffffffffff037807 */ /* 0x000fe80000000000 */
[----:B------:R-:W-:Y:S04]  /*52c0*/  @P3 SEL R0, R3, R0, !P1 ;  /* 0x0000000003003207 */ /* 0x000fe80004800000 */
[----:B------:R-:W-:Y:S04]  /*52d0*/  LOP3.LUT R0, R0, 0x1, RZ, 0xc0, !PT ;  /* 0x0000000100007812 */ /* 0x000fe800078ec0ff */
[----:B------:R-:W-:Y:S01]  /*52e0*/  ISETP.NE.U32.AND P0, PT, R0, 0x1, PT ;  /* 0x000000010000780c */ /* 0x000fe20003f05070 */
[----:B------:R-:W-:Y:S01]  /*52f0*/  @!UPT UIADD3 URZ, UPT, UPT, URZ, URZ, URZ ;  /* 0x000000fffffff290 */ /* 0x000fe2000fffe0ff */
[----:B------:R-:W-:Y:S11]  /*5300*/  @!P5 BRA `(.L_x_88) ;  /* 0x00000000000cd947 */ /* 0x000ff60003800000 */
[----:B------:R-:W-:Y:S04]  /*5310*/  SHF.L.U32 R3, R108, 0x1f, RZ ;  /* 0x0000001f6c037819 */ /* 0x000fe800000006ff */
[----:B------:R-:W1:Y:S02]  /*5320*/  SYNCS.PHASECHK.TRANS64.TRYWAIT P1, [UR43+0x50], R3 ;  /* 0x00005003ff0075a7 */ /* 0x000e64000802112b */
[----:B-1----:R-:W-:Y:S05]  /*5330*/  @!P1 BRA `(.L_x_89) ;  /* 0x0000001400889947 */ /* 0x002fea0003800000 */
.L_x_88:
[----:B------:R-:W-:Y:S05]  /*5340*/  BSYNC B0 ;  /* 0x0000000000007941 */ /* 0x000fea0003800000 */
.L_x_87:
[----:B------:R2:W1:Y:S01]  /*5350*/  @P0 LDS.128 R52, [R105+UR43+0x200] ;  /* 0x0002002b69340984 */ /* 0x0004620008000c00 */
[----:B------:R-:W-:Y:S01]  /*5360*/  UIADD3 UR4, UPT, UPT, UR43, 0x58, URZ ;  /* 0x000000582b047890 */ /* 0x000fe2000fffe0ff */
[----:B------:R-:W-:Y:S02]  /*5370*/  LOP3.LUT R108, R108, 0x1, RZ, 0x3c, !PT ;  /* 0x000000016c6c7812 */ /* 0x000fe400078e3cff */
[----:B------:R2:W1:Y:S01]  /*5380*/  @P0 LDS.128 R56, [R104+0x10] ;  /* 0x0000100068380984 */ /* 0x0004620000000c00 */
[----:B------:R-:W-:Y:S01]  /*5390*/  UPRMT UR4, UR37, 0x654, UR4 ;  /* 0x0000065425047896 */ /* 0x000fe20008000004 */
[----:B------:R-:W-:Y:S01]  /*53a0*/  @!PT LDS RZ, [RZ] ;  /* 0x00000000fffff984 */ /* 0x000fe20000000800 */
[----:B------:R-:W-:Y:S01]  /*53b0*/  @!PT LDS RZ, [RZ] ;  /* 0x00000000fffff984 */ /* 0x000fe20000000800 */
[----:B------:R-:W-:Y:S01]  /*53c0*/  @!PT LDS RZ, [RZ] ;  /* 0x00000000fffff984 */ /* 0x000fe20000000800 */
[----:B------:R-:W-:Y:S01]  /*53d0*/  @!PT LDS RZ, [RZ] ;  /* 0x00000000fffff984 */ /* 0x000fe20000000800 */
[----:B------:R5:W-:Y:S06]  /*53e0*/  MEMBAR.ALL.CTA ;  /* 0x0000000000007992 */ /* 0x000bec0000008000 */
[----:B-----5:R-:W5:Y:S02]  /*53f0*/  FENCE.VIEW.ASYNC.S ;  /* 0x00000000000073c6 */ /* 0x020f640000000000 */
[----:B-----5:R-:W-:Y:S03]  /*5400*/  SYNCS.ARRIVE.TRANS64.RED.A1T0 RZ, [UR4], RZ ;  /* 0x000000ffffff79a7 */ /* 0x020fe60008100404 */
.L_x_86:
[----:B------:R-:W-:Y:S05]  /*5410*/  BSYNC B1 ;  /* 0x0000000000017941 */ /* 0x000fea0003800000 */
.L_x_85:
[----:B-1----:R-:W-:Y:S04]  /*5420*/  SHF.R.U32.HI R3, RZ, 0x15, R32 ;  /* 0x00000015ff037819 */ /* 0x002fe80000011620 */
[----:B------:R-:W-:Y:S01]  /*5430*/  LOP3.LUT P0, RZ, R3, 0x3, R106, 0x48, !PT ;  /* 0x0000000303ff7812 */ /* 0x000fe2000780486a */
[----:B------:R-:W-:Y:S01]  /*5440*/  @!UPT UIADD3 URZ, UPT, UPT, URZ, URZ, URZ ;  /* 0x000000fffffff290 */ /* 0x000fe2000fffe0ff */
[----:B----4-:R-:W-:Y:S11]  /*5450*/  @P4 BRA `(.L_x_90) ;  /* 0x0000000000084947 */ /* 0x010ff60003800000 */
[----:B------:R-:W1:Y:S02]  /*5460*/  SYNCS.PHASECHK.TRANS64.TRYWAIT P1, [R92+URZ+0x90], R7 ;  /* 0x000090075c0075a7 */ /* 0x000e6400080211ff */
[----:B-1----:R-:W-:Y:S05]  /*5470*/  @!P1 BRA `(.L_x_91) ;  /* 0x0000001400509947 */ /* 0x002fea0003800000 */
.L_x_90:
[----:B------:R-:W-:Y:S05]  /*5480*/  @!P0 BRA `(.L_x_92) ;  /* 0x0000000000408947 */ /* 0x000fea0003800000 */
[----:B------:R-:W4:Y:S01]  /*5490*/  LDCU.64 UR8, c[0x4][0x70] ;  /* 0x01000e00ff0877ac */ /* 0x000f220008000a00 */
[----:B------:R-:W-:Y:S01]  /*54a0*/  MOV R3, 0x0 ;  /* 0x0000000000037802 */ /* 0x000fe20000000f00 */
[----:B------:R-:W-:Y:S02]  /*54b0*/  HFMA2 R12, -RZ, RZ, 0, 5.9604644775390625e-08 ;  /* 0x00000001ff0c7431 */ /* 0x000fe400000001ff */
[----:B------:R-:W-:Y:S02]  /*54c0*/  IMAD.MOV.U32 R8, RZ, RZ, 0x192 ;  /* 0x00000192ff087424 */ /* 0x000fe400078e00ff */
[----:B------:R-:W-:Y:S01]  /*54d0*/  IMAD.MOV.U32 R13, RZ, RZ, RZ ;  /* 0x000000ffff0d7224 */ /* 0x000fe200078e00ff */
[----:B------:R-:W1:Y:S01]  /*54e0*/  LDCU.64 UR6, c[0x4][0x78] ;  /* 0x01000f00ff0677ac */ /* 0x000e620008000a00 */
[----:B------:R-:W2:Y:S01]  /*54f0*/  LDC.64 R2, c[0x4][R3] ;  /* 0x0100000003027b82 */ /* 0x000ea20000000a00 */
[----:B------:R-:W5:Y:S01]  /*5500*/  LDCU.64 UR4, c[0x4][0x10] ;  /* 0x01000200ff0477ac */ /* 0x000f620008000a00 */
[----:B----4-:R-:W-:Y:S01]  /*5510*/  MOV R5, UR9 ;  /* 0x0000000900057c02 */ /* 0x010fe20008000f00 */
[----:B------:R-:W-:Y:S01]  /*5520*/  IMAD.U32 R4, RZ, RZ, UR8 ;  /* 0x00000008ff047e24 */ /* 0x000fe2000f8e00ff */
[----:B-1----:R-:W-:Y:S01]  /*5530*/  MOV R7, UR7 ;  /* 0x0000000700077c02 */ /* 0x002fe20008000f00 */
[----:B------:R-:W-:Y:S01]  /*5540*/  IMAD.U32 R6, RZ, RZ, UR6 ;  /* 0x00000006ff067e24 */ /* 0x000fe2000f8e00ff */
[----:B-----5:R-:W-:Y:S01]  /*5550*/  MOV R11, UR5 ;  /* 0x00000005000b7c02 */ /* 0x020fe20008000f00 */
[----:B------:R-:W-:Y:S02]  /*5560*/  IMAD.U32 R10, RZ, RZ, UR4 ;  /* 0x00000004ff0a7e24 */ /* 0x000fe4000f8e00ff */
[----:B------:R-:W-:Y:S07]  /*5570*/  LEPC R20, `(.L_x_92) ;  /* 0x000000001014794e */ /* 0x000fee0000000000 */
[----:B--23--:R-:W-:Y:S05]  /*5580*/  CALL.ABS.NOINC R2 ;  /* 0x0000000002007343 */ /* 0x00cfea0003c00000 */
.L_x_92:
[----:B------:R-:W-:Y:S01]  /*5590*/  LOP3.LUT P0, RZ, R103, 0x60, RZ, 0xc0, !PT ;  /* 0x0000006067ff7812 */ /* 0x000fe2000780c0ff */
[----:B------:R-:W-:Y:S05]  /*55a0*/  WARPSYNC.ALL ;  /* 0x0000000000007948 */ /* 0x000fea0003800000 */
[----:B------:R-:W-:Y:S01]  /*55b0*/  IMAD.SHL.U32 R78, R53, 0x100, RZ ;  /* 0x00000100354e7824 */ /* 0x000fe200078e00ff */
[----:B------:R-:W-:Y:S01]  /*55c0*/  R2UR UR4, R32 ;  /* 0x00000000200472ca */ /* 0x000fe200000e0000 */
[----:B------:R-:W-:Y:S01]  /*55d0*/  IMAD.SHL.U32 R72, R55, 0x100, RZ ;  /* 0x0000010037487824 */ /* 0x000fe200078e00ff */
[C---:B------:R-:W-:Y:S01]  /*55e0*/  SHF.L.U32 R50, R52.reuse, 0x10, RZ ;  /* 0x0000001034327819 */ /* 0x040fe200000006ff */
[----:B------:R-:W-:Y:S01]  /*55f0*/  IMAD.SHL.U32 R66, R57, 0x100, RZ ;  /* 0x0000010039427824 */ /* 0x000fe200078e00ff */
[C---:B------:R-:W-:Y:S01]  /*5600*/  PRMT R49, R52.reuse, 0x8880, RZ ;  /* 0x0000888034317816 */ /* 0x040fe200000000ff */
[----:B------:R-:W-:Y:S01]  /*5610*/  IMAD.SHL.U32 R60, R59, 0x100, RZ ;  /* 0x000001003b3c7824 */ /* 0x000fe200078e00ff */
[----:B------:R-:W-:Y:S01]  /*5620*/  SHF.L.U32 R51, R52, 0x8, RZ ;  /* 0x0000000834337819 */ /* 0x000fe200000006ff */
[----:B------:R-:W-:Y:S01]  /*5630*/  BSSY.RECONVERGENT B0, `(.L_x_93) ;  /* 0x00000a0000007945 */ /* 0x000fe20003800200 */
[----:B------:R-:W-:Y:S02]  /*5640*/  SHF.R.S32.HI R50, RZ, 0x18, R50 ;  /* 0x00000018ff327819 */ /* 0x000fe40000011432 */
[C---:B------:R-:W-:Y:S02]  /*5650*/  PRMT R80, R53.reuse, 0x8880, RZ ;  /* 0x0000888035507816 */ /* 0x040fe400000000ff */
[----:B------:R-:W-:Y:S01]  /*5660*/  SHF.R.S32.HI R51, RZ, 0x18, R51 ;  /* 0x00000018ff337819 */ /* 0x000fe20000011433 */
[----:B-1----:R-:W-:Y:S01]  /*5670*/  LDTM.16dp32bit_t0_t15.x32 R4, tmem[UR4] ;  /* 0x00000004000479ee */ /* 0x002fe20008a80000 */
[----:B------:R-:W3:Y:S01]  /*5680*/  LDTM.16dp32bit_t16_t31.x32 R4, tmem[UR4+0x20] ;  /* 0x00002004000479ee */ /* 0x000ee20008aa0000 */
[----:B------:R-:W-:Y:S01]  /*5690*/  NOP ;  /* 0x0000000000007918 */ /* 0x000fe20000000000 */
[----:B------:R-:W-:Y:S02]  /*56a0*/  R2UR UR5, R92 ;  /* 0x000000005c0572ca */ /* 0x000fe400000e0000 */
[----:B------:R-:W-:Y:S02]  /*56b0*/  SHF.R.S32.HI R52, RZ, 0x18, R52 ;  /* 0x00000018ff347819 */ /* 0x000fe40000011434 */
[----:B------:R-:W-:Y:S02]  /*56c0*/  SHF.L.U32 R79, R53, 0x10, RZ ;  /* 0x00000010354f7819 */ /* 0x000fe400000006ff */
[C---:B------:R-:W-:Y:S02]  /*56d0*/  PRMT R77, R54.reuse, 0x8880, RZ ;  /* 0x00008880364d7816 */ /* 0x040fe400000000ff */
[----:B------:R-:W-:Y:S02]  /*56e0*/  SHF.R.S32.HI R53, RZ, 0x18, R53 ;  /* 0x00000018ff357819 */ /* 0x000fe40000011435 */
[----:B------:R-:W-:Y:S02]  /*56f0*/  SHF.L.U32 R76, R54, 0x10, RZ ;  /* 0x00000010364c7819 */ /* 0x000fe400000006ff */
[C---:B------:R-:W-:Y:S01]  /*5700*/  PRMT R74, R55.reuse, 0x8880, RZ ;  /* 0x00008880374a7816 */ /* 0x040fe200000000ff */
[----:B------:R-:W-:Y:S01]  /*5710*/  UIADD3 UR5, UPT, UPT, UR5, 0xb0, URZ ;  /* 0x000000b005057890 */ /* 0x000fe2000fffe0ff */
[----:B------:R-:W-:Y:S02]  /*5720*/  SHF.L.U32 R73, R55, 0x10, RZ ;  /* 0x0000001037497819 */ /* 0x000fe400000006ff */
[C---:B------:R-:W-:Y:S01]  /*5730*/  PRMT R71, R56.reuse, 0x8880, RZ ;  /* 0x0000888038477816 */ /* 0x040fe200000000ff */
[----:B------:R-:W-:Y:S01]  /*5740*/  UPRMT UR5, UR37, 0x654, UR5 ;  /* 0x0000065425057896 */ /* 0x000fe20008000005 */
[----:B------:R-:W-:Y:S02]  /*5750*/  SHF.R.S32.HI R55, RZ, 0x18, R55 ;  /* 0x00000018ff377819 */ /* 0x000fe40000011437 */
[----:B------:R-:W-:Y:S01]  /*5760*/  SHF.L.U32 R70, R56, 0x10, RZ ;  /* 0x0000001038467819 */ /* 0x000fe200000006ff */
[----:B---3--:R-:W-:Y:S01]  /*5770*/  IMAD R4, R47, R4, RZ ;  /* 0x000000042f047224 */ /* 0x008fe200078e02ff */
[----:B------:R-:W-:Y:S01]  /*5780*/  PRMT R68, R57, 0x8880, RZ ;  /* 0x0000888039447816 */ /* 0x000fe200000000ff */
[----:B------:R-:W-:Y:S01]  /*5790*/  IMAD R5, R47, R5, RZ ;  /* 0x000000052f057224 */ /* 0x000fe200078e02ff */
[----:B------:R-:W-:Y:S01]  /*57a0*/  SHF.L.U32 R67, R57, 0x10, RZ ;  /* 0x0000001039437819 */ /* 0x000fe200000006ff */
[----:B------:R-:W-:Y:S01]  /*57b0*/  IMAD R6, R47, R6, RZ ;  /* 0x000000062f067224 */ /* 0x000fe200078e02ff */
[----:B------:R-:W-:Y:S01]  /*57c0*/  SYNCS.ARRIVE.TRANS64.RED.A1T0 RZ, [UR5], RZ ;  /* 0x000000ffffff79a7 */ /* 0x000fe20008100405 */
[----:B------:R-:W-:Y:S01]  /*57d0*/  IMAD R4, R49, R48, R4 ;  /* 0x0000003031047224 */ /* 0x000fe200078e0204 */
[----:B------:R-:W-:Y:S01]  /*57e0*/  MOV R49, R80 ;  /* 0x0000005000317202 */ /* 0x000fe20000000f00 */
[----:B------:R-:W-:Y:S01]  /*57f0*/  IMAD R7, R47, R7, RZ ;  /* 0x000000072f077224 */ /* 0x000fe200078e02ff */
[----:B------:R-:W-:Y:S01]  /*5800*/  PRMT R65, R58, 0x8880, RZ ;  /* 0x000088803a417816 */ /* 0x000fe200000000ff */
[-C--:B------:R-:W-:Y:S01]  /*5810*/  IMAD R5, R50, R48.reuse, R5 ;  /* 0x0000003032057224 */ /* 0x080fe200078e0205 */
[----:B------:R-:W-:Y:S01]  /*5820*/  SHF.R.S32.HI R50, RZ, 0x18, R79 ;  /* 0x00000018ff327819 */ /* 0x000fe2000001144f */
[----:B------:R-:W-:Y:S01]  /*5830*/  IMAD R6, R51, R48, R6 ;  /* 0x0000003033067224 */ /* 0x000fe200078e0206 */
[----:B------:R-:W-:Y:S01]  /*5840*/  SHF.R.S32.HI R51, RZ, 0x18, R78 ;  /* 0x00000018ff337819 */ /* 0x000fe2000001144e */
[C---:B------:R-:W-:Y:S01]  /*5850*/  IMAD R8, R47.reuse, R8, RZ ;  /* 0x000000082f087224 */ /* 0x040fe200078e02ff */
[----:B------:R-:W-:Y:S01]  /*5860*/  SHF.R.S32.HI R57, RZ, 0x18, R57 ;  /* 0x00000018ff397819 */ /* 0x000fe20000011439 */
[----:B------:R-:W-:Y:S01]  /*5870*/  IMAD R7, R52, R48, R7 ;  /* 0x0000003034077224 */ /* 0x000fe200078e0207 */
[----:B------:R-:W-:Y:S01]  /*5880*/  SHF.L.U32 R64, R58, 0x10, RZ ;  /* 0x000000103a407819 */ /* 0x000fe200000006ff */
[----:B------:R-:W-:Y:S01]  /*5890*/  IMAD R9, R47, R9, RZ ;  /* 0x000000092f097224 */ /* 0x000fe200078e02ff */
[----:B------:R-:W-:Y:S01]  /*58a0*/  PRMT R62, R59, 0x8880, RZ ;  /* 0x000088803b3e7816 */ /* 0x000fe200000000ff */
[----:B------:R-:W-:Y:S01]  /*58b0*/  IMAD R10, R47, R10, RZ ;  /* 0x0000000a2f0a7224 */ /* 0x000fe200078e02ff */
[----:B------:R-:W-:Y:S01]  /*58c0*/  I2IP.S8.S32.SAT R92, R7, R6, RZ ;  /* 0x00000006075c7239 */ /* 0x000fe200000014ff */
[----:B------:R-:W-:Y:S01]  /*58d0*/  IMAD R8, R49, R48, R8 ;  /* 0x0000003031087224 */ /* 0x000fe200078e0208 */
[----:B------:R-:W-:Y:S01]  /*58e0*/  MOV R49, R77 ;  /* 0x0000004d00317202 */ /* 0x000fe20000000f00 */
[----:B------:R-:W-:Y:S01]  /*58f0*/  IMAD R11, R47, R11, RZ ;  /* 0x0000000b2f0b7224 */ /* 0x000fe200078e02ff */
[----:B------:R-:W-:Y:S01]  /*5900*/  I2IP.S8.S32.SAT R92, R5, R4, R92 ;  /* 0x00000004055c7239 */ /* 0x000fe2000000145c */
[-C--:B------:R-:W-:Y:S01]  /*5910*/  IMAD R9, R50, R48.reuse, R9 ;  /* 0x0000003032097224 */ /* 0x080fe200078e0209 */
[----:B------:R-:W-:Y:S01]  /*5920*/  SHF.R.S32.HI R50, RZ, 0x18, R76 ;  /* 0x00000018ff327819 */ /* 0x000fe2000001144c */
[----:B------:R-:W-:Y:S01]  /*5930*/  IMAD R10, R51, R48, R10 ;  /* 0x00000030330a7224 */ /* 0x000fe200078e020a */
[----:B------:R-:W-:Y:S01]  /*5940*/  MOV R51, R74 ;  /* 0x0000004a00337202 */ /* 0x000fe20000000f00 */
[----:B------:R-:W-:Y:S01]  /*5950*/  IMAD R12, R47, R12, RZ ;  /* 0x0000000c2f0c7224 */ /* 0x000fe200078e02ff */
[----:B------:R-:W-:Y:S01]  /*5960*/  SHF.L.U32 R75, R54, 0x8, RZ ;  /* 0x00000008364b7819 */ /* 0x000fe200000006ff */
[-C--:B------:R-:W-:Y:S01]  /*5970*/  IMAD R11, R53, R48.reuse, R11 ;  /* 0x00000030350b7224 */ /* 0x080fe200078e020b */
[----:B------:R-:W-:Y:S01]  /*5980*/  SHF.R.S32.HI R54, RZ, 0x18, R54 ;  /* 0x00000018ff367819 */ /* 0x000fe20000011436 */
[----:B------:R-:W-:Y:S01]  /*5990*/  IMAD R13, R47, R13, RZ ;  /* 0x0000000d2f0d7224 */ /* 0x000fe200078e02ff */
[----:B------:R-:W-:Y:S01]  /*59a0*/  SHF.R.S32.HI R53, RZ, 0x18, R72 ;  /* 0x00000018ff357819 */ /* 0x000fe20000011448 */
[----:B------:R-:W-:Y:S01]  /*59b0*/  IMAD R12, R49, R48, R12 ;  /* 0x00000030310c7224 */ /* 0x000fe200078e020c */
[----:B------:R-:W-:Y:S01]  /*59c0*/  SHF.R.S32.HI R49, RZ, 0x18, R75 ;  /* 0x00000018ff317819 */ /* 0x000fe2000001144b */
[----:B------:R-:W-:Y:S01]  /*59d0*/  IMAD R14, R47, R14, RZ ;  /* 0x0000000e2f0e7224 */ /* 0x000fe200078e02ff */
[----:B------:R-:W-:Y:S01]  /*59e0*/  I2IP.S8.S32.SAT R93, R11, R10, RZ ;  /* 0x0000000a0b5d7239 */ /* 0x000fe200000014ff */
[----:B------:R-:W-:Y:S01]  /*59f0*/  IMAD R15, R47, R15, RZ ;  /* 0x0000000f2f0f7224 */ /* 0x000fe200078e02ff */
[----:B------:R-:W-:Y:S01]  /*5a00*/  SHF.L.U32 R61, R59, 0x10, RZ ;  /* 0x000000103b3d7819 */ /* 0x000fe200000006ff */
[----:B------:R-:W-:Y:S01]  /*5a10*/  IMAD R13, R50, R48, R13 ;  /* 0x00000030320d7224 */ /* 0x000fe200078e020d */
[----:B------:R-:W-:Y:S01]  /*5a20*/  I2IP.S8.S32.SAT R93, R9, R8, R93 ;  /* 0x00000008095d7239 */ /* 0x000fe2000000145d */
[----:B------:R-:W-:Y:S01]  /*5a30*/  IMAD R16, R47, R16, RZ ;  /* 0x000000102f107224 */ /* 0x000fe200078e02ff */
[----:B------:R-:W-:Y:S01]  /*5a40*/  SHF.R.S32.HI R50, RZ, 0x18, R73 ;  /* 0x00000018ff327819 */ /* 0x000fe20000011449 */
[-C--:B------:R-:W-:Y:S01]  /*5a50*/  IMAD R14, R49, R48.reuse, R14 ;  /* 0x00000030310e7224 */ /* 0x080fe200078e020e */
[----:B------:R-:W-:Y:S01]  /*5a60*/  SHF.R.S32.HI R59, RZ, 0x18, R59 ;  /* 0x00000018ff3b7819 */ /* 0x000fe2000001143b */
[C---:B------:R-:W-:Y:S01]  /*5a70*/  IMAD R17, R47.reuse, R17, RZ ;  /* 0x000000112f117224 */ /* 0x040fe200078e02ff */
[----:B------:R-:W-:Y:S01]  /*5a80*/  SHF.L.U32 R69, R56, 0x8, RZ ;  /* 0x0000000838457819 */ /* 0x000fe200000006ff */
[----:B------:R-:W-:Y:S01]  /*5a90*/  IMAD R15, R54, R48, R15 ;  /* 0x00000030360f7224 */ /* 0x000fe200078e020f */
[----:B------:R-:W-:Y:S01]  /*5aa0*/  SHF.R.S32.HI R56, RZ, 0x18, R56 ;  /* 0x00000018ff387819 */ /* 0x000fe20000011438 */
[----:B------:R-:W-:Y:S01]  /*5ab0*/  IMAD R18, R47, R18, RZ ;  /* 0x000000122f127224 */ /* 0x000fe200078e02ff */
[----:B------:R-:W-:Y:S01]  /*5ac0*/  SHF.L.U32 R63, R58, 0x8, RZ ;  /* 0x000000083a3f7819 */ /* 0x000fe200000006ff */
[----:B------:R-:W-:Y:S01]  /*5ad0*/  IMAD R16, R51, R48, R16 ;  /* 0x0000003033107224 */ /* 0x000fe200078e0210 */
[----:B------:R-:W-:Y:S01]  /*5ae0*/  I2IP.S8.S32.SAT R94, R15, R14, RZ ;  /* 0x0000000e0f5e7239 */ /* 0x000fe200000014ff */
[----:B------:R-:W-:Y:S01]  /*5af0*/  IMAD R19, R47, R19, RZ ;  /* 0x000000132f137224 */ /* 0x000fe200078e02ff */
[----:B------:R-:W-:Y:S01]  /*5b00*/  SHF.R.S32.HI R51, RZ, 0x18, R70 ;  /* 0x00000018ff337819 */ /* 0x000fe20000011446 */
[----:B------:R-:W-:Y:S01]  /*5b10*/  IMAD R17, R50, R48, R17 ;  /* 0x0000003032117224 */ /* 0x000fe200078e0211 */
[----:B------:R-:W-:Y:S01]  /*5b20*/  I2IP.S8.S32.SAT R94, R13, R12, R94 ;  /* 0x0000000c0d5e7239 */ /* 0x000fe2000000145e */
[----:B------:R-:W-:Y:S01]  /*5b30*/  IMAD R0, R47, R20, RZ ;  /* 0x000000142f007224 */ /* 0x000fe200078e02ff */
[----:B------:R-:W-:Y:S01]  /*5b40*/  SHF.R.S32.HI R50, RZ, 0x18, R69 ;  /* 0x00000018ff327819 */ /* 0x000fe20000011445 */
[-C--:B------:R-:W-:Y:S01]  /*5b50*/  IMAD R18, R53, R48.reuse, R18 ;  /* 0x0000003035127224 */ /* 0x080fe200078e0212 */
[----:B------:R-:W-:Y:S01]  /*5b60*/  SHF.R.S32.HI R58, RZ, 0x18, R58 ;  /* 0x00000018ff3a7819 */ /* 0x000fe2000001143a */
[----:B------:R-:W-:Y:S01]  /*5b70*/  IMAD.MOV.U32 R49, RZ, RZ, R71 ;  /* 0x000000ffff317224 */ /* 0x000fe200078e0047 */
[----:B------:R-:W-:Y:S01]  /*5b80*/  SHF.R.S32.HI R53, RZ, 0x18, R60 ;  /* 0x00000018ff357819 */ /* 0x000fe2000001143c */
[----:B------:R-:W-:Y:S02]  /*5b90*/  IMAD R2, R47, R21, RZ ;  /* 0x000000152f027224 */ /* 0x000fe400078e02ff */
[----:B------:R-:W-:Y:S02]  /*5ba0*/  IMAD R19, R55, R48, R19 ;  /* 0x0000003037137224 */ /* 0x000fe400078e0213 */
[----:B------:R-:W-:Y:S02]  /*5bb0*/  IMAD R3, R47, R22, RZ ;  /* 0x000000162f037224 */ /* 0x000fe400078e02ff */
[----:B------:R-:W-:Y:S01]  /*5bc0*/  IMAD R0, R49, R48, R0 ;  /* 0x0000003031007224 */ /* 0x000fe200078e0200 */
[----:B------:R-:W-:Y:S01]  /*5bd0*/  I2IP.S8.S32.SAT R95, R19, R18, RZ ;  /* 0x00000012135f7239 */ /* 0x000fe200000014ff */
[----:B------:R-:W-:Y:S01]  /*5be0*/  IMAD R23, R47, R23, RZ ;  /* 0x000000172f177224 */ /* 0x000fe200078e02ff */
[----:B------:R-:W-:Y:S01]  /*5bf0*/  MOV R49, R68 ;  /* 0x0000004400317202 */ /* 0x000fe20000000f00 */
[----:B------:R-:W-:Y:S01]  /*5c00*/  IMAD R2, R51, R48, R2 ;  /* 0x0000003033027224 */ /* 0x000fe200078e0202 */
[----:B------:R-:W-:Y:S01]  /*5c10*/  I2IP.S8.S32.SAT R95, R17, R16, R95 ;  /* 0x00000010115f7239 */ /* 0x000fe2000000145f */
[C---:B------:R-:W-:Y:S01]  /*5c20*/  IMAD R20, R47.reuse, R24, RZ ;  /* 0x000000182f147224 */ /* 0x040fe200078e02ff */
[----:B------:R-:W-:Y:S01]  /*5c30*/  SHF.R.S32.HI R51, RZ, 0x18, R66 ;  /* 0x00000018ff337819 */ /* 0x000fe20000011442 */
[-C--:B------:R-:W-:Y:S01]  /*5c40*/  IMAD R3, R50, R48.reuse, R3 ;  /* 0x0000003032037224 */ /* 0x080fe200078e0203 */
[----:B------:R-:W-:Y:S01]  /*5c50*/  SHF.R.S32.HI R50, RZ, 0x18, R67 ;  /* 0x00000018ff327819 */ /* 0x000fe20000011443 */
[C---:B------:R-:W-:Y:S01]  /*5c60*/  IMAD R21, R47.reuse, R25, RZ ;  /* 0x000000192f157224 */ /* 0x040fe200078e02ff */
[----:B------:R1:W-:Y:S01]  /*5c70*/  STS.128 [R105+UR43+0x1200], R92 ;  /* 0x0012005c69007988 */ /* 0x0003e20008000c2b */
[----:B------:R-:W-:Y:S02]  /*5c80*/  IMAD R23, R56, R48, R23 ;  /* 0x0000003038177224 */ /* 0x000fe400078e0217 */
[----:B------:R-:W-:Y:S02]  /*5c90*/  IMAD R22, R47, R26, RZ ;  /* 0x0000001a2f167224 */ /* 0x000fe400078e02ff */
[-C--:B------:R-:W-:Y:S01]  /*5ca0*/  IMAD R20, R49, R48.reuse, R20 ;  /* 0x0000003031147224 */ /* 0x080fe200078e0214 */
[----:B------:R-:W-:Y:S01]  /*5cb0*/  I2IP.S8.S32.SAT R115, R23, R3, RZ ;  /* 0x0000000317737239 */ /* 0x000fe200000014ff */
[C---:B------:R-:W-:Y:S01]  /*5cc0*/  IMAD R27, R47.reuse, R27, RZ ;  /* 0x0000001b2f1b7224 */ /* 0x040fe200078e02ff */
[----:B------:R-:W-:Y:S01]  /*5cd0*/  MOV R49, R65 ;  /* 0x0000004100317202 */ /* 0x000fe20000000f00 */
[----:B------:R-:W-:Y:S01]  /*5ce0*/  IMAD R21, R50, R48, R21 ;  /* 0x0000003032157224 */ /* 0x000fe200078e0215 */
[----:B------:R-:W-:Y:S01]  /*5cf0*/  I2IP.S8.S32.SAT R116, R2, R0, R115 ;  /* 0x0000000002747239 */ /* 0x000fe20000001473 */
[----:B------:R-:W-:Y:S01]  /*5d00*/  IMAD R24, R47, R28, RZ ;  /* 0x0000001c2f187224 */ /* 0x000fe200078e02ff */
[----:B------:R-:W-:Y:S01]  /*5d10*/  SHF.R.S32.HI R50, RZ, 0x18, R64 ;  /* 0x00000018ff327819 */ /* 0x000fe20000011440 */
[----:B------:R-:W-:Y:S01]  /*5d20*/  IMAD R22, R51, R48, R22 ;  /* 0x0000003033167224 */ /* 0x000fe200078e0216 */
[----:B------:R-:W-:Y:S01]  /*5d30*/  MOV R51, R62 ;  /* 0x0000003e00337202 */ /* 0x000fe20000000f00 */
[-C--:B------:R-:W-:Y:S02]  /*5d40*/  IMAD R27, R57, R48.reuse, R27 ;  /* 0x00000030391b7224 */ /* 0x080fe400078e021b */
[----:B------:R-:W-:Y:S02]  /*5d50*/  IMAD R25, R47, R29, RZ ;  /* 0x0000001d2f197224 */ /* 0x000fe400078e02ff */
[----:B------:R-:W-:Y:S01]  /*5d60*/  IMAD R24, R49, R48, R24 ;  /* 0x0000003031187224 */ /* 0x000fe200078e0218 */
[----:B------:R-:W-:Y:S01]  /*5d70*/  SHF.R.S32.HI R49, RZ, 0x18, R63 ;  /* 0x00000018ff317819 */ /* 0x000fe2000001143f */
[----:B------:R-:W-:Y:S01]  /*5d80*/  IMAD R26, R47, R30, RZ ;  /* 0x0000001e2f1a7224 */ /* 0x000fe200078e02ff */
[----:B------:R-:W-:Y:S01]  /*5d90*/  I2IP.S8.S32.SAT R117, R27, R22, RZ ;  /* 0x000000161b757239 */ /* 0x000fe200000014ff */
[C---:B------:R-:W-:Y:S02]  /*5da0*/  IMAD R31, R47.reuse, R31, RZ ;  /* 0x0000001f2f1f7224 */ /* 0x040fe400078e02ff */
[----:B------:R-:W-:Y:S01]  /*5db0*/  IMAD R25, R50, R48, R25 ;  /* 0x0000003032197224 */ /* 0x000fe200078e0219 */
[----:B------:R-:W-:Y:S01]  /*5dc0*/  SHF.R.S32.HI R50, RZ, 0x18, R61 ;  /* 0x00000018ff327819 */ /* 0x000fe2000001143d */
[----:B------:R-:W-:Y:S01]  /*5dd0*/  IMAD R28, R47, R32, RZ ;  /* 0x000000202f1c7224 */ /* 0x000fe200078e02ff */
[----:B------:R-:W-:Y:S01]  /*5de0*/  I2IP.S8.S32.SAT R117, R21, R20, R117 ;  /* 0x0000001415757239 */ /* 0x000fe20000001475 */
[-C--:B------:R-:W-:Y:S02]  /*5df0*/  IMAD R26, R49, R48.reuse, R26 ;  /* 0x00000030311a7224 */ /* 0x080fe400078e021a */
[----:B------:R-:W-:Y:S02]  /*5e00*/  IMAD R29, R47, R33, RZ ;  /* 0x000000212f1d7224 */ /* 0x000fe400078e02ff */
[-C--:B------:R-:W-:Y:S02]  /*5e10*/  IMAD R31, R58, R48.reuse, R31 ;  /* 0x000000303a1f7224 */ /* 0x080fe400078e021f */
[----:B------:R-:W-:Y:S02]  /*5e20*/  IMAD R28, R51, R48, R28 ;  /* 0x00000030331c7224 */ /* 0x000fe400078e021c */
[----:B------:R-:W-:Y:S01]  /*5e30*/  IMAD R30, R47, R34, RZ ;  /* 0x000000222f1e7224 */ /* 0x000fe200078e02ff */
[----:B------:R-:W-:Y:S01]  /*5e40*/  I2IP.S8.S32.SAT R114, R31, R26, RZ ;  /* 0x0000001a1f727239 */ /* 0x000fe200000014ff */
[----:B------:R-:W-:Y:S02]  /*5e50*/  IMAD R29, R50, R48, R29 ;  /* 0x00000030321d7224 */ /* 0x000fe400078e021d */
[----:B------:R-:W-:Y:S01]  /*5e60*/  IMAD R35, R47, R35, RZ ;  /* 0x000000232f237224 */ /* 0x000fe200078e02ff */
[----:B------:R-:W-:Y:S01]  /*5e70*/  I2IP.S8.S32.SAT R118, R25, R24, R114 ;  /* 0x0000001819767239 */ /* 0x000fe20000001472 */
[-C--:B------:R-:W-:Y:S01]  /*5e80*/  IMAD R30, R53, R48.reuse, R30 ;  /* 0x00000030351e7224 */ /* 0x080fe200078e021e */
[----:B------:R-:W-:Y:S01]  /*5e90*/  IADD3 R114, PT, PT, R44, 0x1, RZ ;  /* 0x000000012c727810 */ /* 0x000fe20007ffe0ff */
[----:B------:R-:W-:Y:S05]  /*5ea0*/  IMAD R35, R59, R48, R35 ;  /* 0x000000303b237224 */ /* 0x000fea00078e0223 */
[----:B------:R-:W-:Y:S04]  /*5eb0*/  I2IP.S8.S32.SAT R120, R35, R30, RZ ;  /* 0x0000001e23787239 */ /* 0x000fe800000014ff */
[----:B------:R-:W-:Y:S05]  /*5ec0*/  I2IP.S8.S32.SAT R119, R29, R28, R120 ;  /* 0x0000001c1d777239 */ /* 0x000fea0000001478 */
[----:B------:R1:W-:Y:S01]  /*5ed0*/  STS.128 [R104+0x1010], R116 ;  /* 0x0010107468007388 */ /* 0x0003e20000000c00 */
[----:B------:R-:W-:Y:S01]  /*5ee0*/  @!PT LDS RZ, [RZ] ;  /* 0x00000000fffff984 */ /* 0x000fe20000000800 */
[----:B------:R-:W-:Y:S01]  /*5ef0*/  @!PT LDS RZ, [RZ] ;  /* 0x00000000fffff984 */ /* 0x000fe20000000800 */
[----:B------:R-:W-:Y:S01]  /*5f00*/  @!PT LDS RZ, [RZ] ;  /* 0x00000000fffff984 */ /* 0x000fe20000000800 */
[----:B------:R-:W-:Y:S01]  /*5f10*/  @!PT LDS RZ, [RZ] ;  /* 0x00000000fffff984 */ /* 0x000fe20000000800 */
[----:B------:R3:W-:Y:S07]  /*5f20*/  MEMBAR.ALL.CTA ;  /* 0x0000000000007992 */ /* 0x0007ee0000008000 */
[----:B---3--:R-:W3:Y:S02]  /*5f30*/  FENCE.VIEW.ASYNC.S ;  /* 0x00000000000073c6 */ /* 0x008ee40000000000 */
[----:B---3--:R-:W-:Y:S06]  /*5f40*/  BAR.SYNC.DEFER_BLOCKING 0x1, 0x80 ;  /* 0x0042000000007b1d */ /* 0x008fec0000010000 */
[----:B------:R-:W-:Y:S05]  /*5f50*/  @P0 BRA `(.L_x_94) ;  /* 0x0000000000340947 */ /* 0x000fea0003800000 */
[----:B------:R-:W-:Y:S01]  /*5f60*/  UIADD3 UR12, UPT, UPT, UR43, 0x1200, URZ ;  /* 0x000012002b0c7890 */ /* 0x000fe2000fffe0ff */
[----:B------:R-:W-:Y:S01]  /*5f70*/  R2UR UR9, R97 ;  /* 0x00000000610972ca */ /* 0x000fe200000e0000 */
[----:B------:R-:W-:Y:S01]  /*5f80*/  UIADD3 UR10, UP0, UPT, UR46, 0x680, URZ ;  /* 0x000006802e0a7890 */ /* 0x000fe2000ff1e0ff */
[----:B------:R-:W-:Y:S01]  /*5f90*/  R2UR UR8, R99 ;  /* 0x00000000630872ca */ /* 0x000fe200000e0000 */
[----:B------:R-:W-:Y:S02]  /*5fa0*/  UMOV UR7, UR36 ;  /* 0x0000002400077c82 */ /* 0x000fe40008000000 */
[----:B------:R-:W-:Y:S01]  /*5fb0*/  IMAD.U32 R111, RZ, RZ, UR12 ;  /* 0x0000000cff6f7e24 */ /* 0x000fe2000f8e00ff */
[----:B------:R-:W-:Y:S04]  /*5fc0*/  UIADD3.X UR11, UPT, UPT, URZ, UR47, URZ, UP0, !UPT ;  /* 0x0000002fff0b7290 */ /* 0x000fe800087fe4ff */
[----:B------:R-:W-:Y:S03]  /*5fd0*/  R2UR UR4, R111 ;  /* 0x000000006f0472ca */ /* 0x000fe600000e0000 */
[----:B------:R-:W-:Y:S02]  /*5fe0*/  USHF.L.U32 UR5, UR9, 0x6, URZ ;  /* 0x0000000609057899 */ /* 0x000fe400080006ff */
[----:B------:R-:W-:Y:S09]  /*5ff0*/  USHF.L.U32 UR6, UR8, 0x6, URZ ;  /* 0x0000000608067899 */ /* 0x000ff200080006ff */
[----:B------:R3:W-:Y:S01]  /*6000*/  UTMASTG.3D [UR4], [UR10] ;  /* 0x000000040a0073b5 */ /* 0x0007e20008010000 */
[----:B------:R0:W-:Y:S01]  /*6010*/  UTMACMDFLUSH ;  /* 0x00000000000079b7 */ /* 0x0001e20000000000 */
[----:B---3--:R-:W-:Y:S04]  /*6020*/  DEPBAR.LE SB0, 0x0 ;  /* 0x000080000000791a */ /* 0x008fe80000000000 */
.L_x_94:
[----:B------:R-:W-:Y:S05]  /*6030*/  BSYNC.RECONVERGENT B0 ;  /* 0x0000000000007941 */ /* 0x000fea0003800200 */
.L_x_93:
[----:B------:R-:W-:Y:S01]  /*6040*/  BAR.SYNC.DEFER_BLOCKING 0x1, 0x80 ;  /* 0x0042000000007b1d */ /* 0x000fe20000010000 */
[----:B------:R-:W-:Y:S01]  /*6050*/  ISETP.NE.AND P2, PT, R112, RZ, PT ;  /* 0x000000ff7000720c */ /* 0x000fe20003f45270 */
[----:B------:R-:W-:Y:S01]  /*6060*/  IMAD.IADD R97, R43, 0x1, R81 ;  /* 0x000000012b617824 */ /* 0x000fe200078e0251 */
[----:B------:R-:W-:Y:S01]  /*6070*/  ISETP.NE.AND P0, PT, R113, 0x2, PT ;  /* 0x000000027100780c */ /* 0x000fe20003f05270 */
[----:B------:R-:W-:Y:S01]  /*6080*/  IMAD.IADD R99, R45, 0x1, R96 ;  /* 0x000000012d637824 */ /* 0x000fe200078e0260 */
[----:B------:R-:W-:Y:S02]  /*6090*/  ISETP.NE.AND P1, PT, R114, 0x4, PT ;  /* 0x000000047200780c */ /* 0x000fe40003f25270 */
[----:B------:R-:W-:Y:S02]  /*60a0*/  SEL R0, RZ, 0x1, P0 ;  /* 0x00000001ff007807 */ /* 0x000fe40000000000 */
[----:B------:R-:W-:Y:S02]  /*60b0*/  SEL R3, RZ, 0x1, P1 ;  /* 0x00000001ff037807 */ /* 0x000fe40000800000 */
[----:B------:R-:W-:Y:S02]  /*60c0*/  LOP3.LUT R109, R109, R0, RZ, 0x3c, !PT ;  /* 0x000000006d6d7212 */ /* 0x000fe400078e3cff */
[----:B------:R-:W-:Y:S02]  /*60d0*/  LOP3.LUT R110, R110, R3, RZ, 0x3c, !PT ;  /* 0x000000036e6e7212 */ /* 0x000fe400078e3cff */
[----:B------:R-:W-:Y:S02]  /*60e0*/  @P2 R2UR UR36, R107 ;  /* 0x000000006b2422ca */ /* 0x000fe400000e0000 */
[----:B------:R-:W-:Y:S02]  /*60f0*/  SEL R113, R113, RZ, P0 ;  /* 0x000000ff71717207 */ /* 0x000fe40000000000 */
[----:B------:R-:W-:Y:S01]  /*6100*/  SEL R44, R114, RZ, P1 ;  /* 0x000000ff722c7207 */ /* 0x000fe20000800000 */
[----:B------:R-:W-:Y:S10]  /*6110*/  @P2 BRA `(.L_x_95) ;  /* 0xffffffe400682947 */ /* 0x000ff4000383ffff */
[----:B------:R-:W-:Y:S05]  /*6120*/  EXIT ;  /* 0x000000000000794d */ /* 0x000fea0003800000 */
.L_x_19:
[----:B--2---:R2:W1:Y:S02]  /*6130*/  SYNCS.PHASECHK.TRANS64.TRYWAIT P0, [R3+URZ+0xe0], R2 ;  /* 0x0000e002030075a7 */ /* 0x00446400080011ff */
[----:B-1----:R-:W-:Y:S05]  /*6140*/  @!P0 NANOSLEEP.SYNCS 0x989680 ;  /* 0x009896800000895d */ /* 0x002fea0003900000 */
[----:B------:R-:W1:Y:S02]  /*6150*/  @!P0 SYNCS.PHASECHK.TRANS64 P0, [R3+URZ+0xe0], R2 ;  /* 0x0000e002030085a7 */ /* 0x000e6400080010ff */
[----:B-1----:R-:W-:Y:S05]  /*6160*/  @!P0 BRA `(.L_x_19) ;  /* 0xfffffffc00f08947 */ /* 0x002fea000383ffff */
[----:B------:R-:W-:Y:S05]  /*6170*/  BRA `(.L_x_96) ;  /* 0xffffffb400087947 */ /* 0x000fea000383ffff */
.L_x_22:
[----:B-1----:R-:W-:-:S07]  /*6180*/  MOV R2, UR33 ;  /* 0x0000002100027c02 */ /* 0x002fce0008000f00 */
.L_x_97:
[----:B-1----:R1:W2:Y:S02]  /*6190*/  SYNCS.PHASECHK.TRANS64.TRYWAIT P0, [R2+URZ+0x28], R5 ;  /* 0x00002805020075a7 */ /* 0x0022a400080011ff */
[----:B--2---:R-:W-:Y:S05]  /*61a0*/  @!P0 NANOSLEEP.SYNCS 0x989680 ;  /* 0x009896800000895d */ /* 0x004fea0003900000 */
[----:B------:R-:W2:Y:S02]  /*61b0*/  @!P0 SYNCS.PHASECHK.TRANS64 P0, [R2+URZ+0x28], R5 ;  /* 0x00002805020085a7 */ /* 0x000ea400080010ff */
[----:B--2---:R-:W-:Y:S05]  /*61c0*/  @!P0 BRA `(.L_x_97) ;  /* 0xfffffffc00f08947 */ /* 0x004fea000383ffff */
[----:B------:R-:W-:Y:S05]  /*61d0*/  BRA `(.L_x_21) ;  /* 0xffffffb400587947 */ /* 0x000fea000383ffff */
.L_x_28:
[----:B-1----:R-:W-:-:S07]  /*61e0*/  MOV R2, UR17 ;  /* 0x0000001100027c02 */ /* 0x002fce0008000f00 */
.L_x_98:
[----:B-1----:R1:W2:Y:S02]  /*61f0*/  SYNCS.PHASECHK.TRANS64.TRYWAIT P0, [R2+URZ+0x28], R5 ;  /* 0x00002805020075a7 */ /* 0x0022a400080011ff */
[----:B--2---:R-:W-:Y:S05]  /*6200*/  @!P0 NANOSLEEP.SYNCS 0x989680 ;  /* 0x009896800000895d */ /* 0x004fea0003900000 */
[----:B------:R-:W2:Y:S02]  /*6210*/  @!P0 SYNCS.PHASECHK.TRANS64 P0, [R2+URZ+0x28], R5 ;  /* 0x00002805020085a7 */ /* 0x000ea400080010ff */
[----:B--2---:R-:W-:Y:S05]  /*6220*/  @!P0 BRA `(.L_x_98) ;  /* 0xfffffffc00f08947 */ /* 0x004fea000383ffff */
[----:B------:R-:W-:Y:S05]  /*6230*/  BRA `(.L_x_27) ;  /* 0xffffffb400fc7947 */ /* 0x000fea000383ffff */
.L_x_32:
[----:B-1----:R1:W2:Y:S02]  /*6240*/  SYNCS.PHASECHK.TRANS64.TRYWAIT P0, [R2+URZ+0x70], R3 ;  /* 0x00007003020075a7 */ /* 0x0022a400080011ff */
[----:B--2---:R-:W-:Y:S05]  /*6250*/  @!P0 NANOSLEEP.SYNCS 0x989680 ;  /* 0x009896800000895d */ /* 0x004fea0003900000 */
[----:B------:R-:W2:Y:S02]  /*6260*/  @!P0 SYNCS.PHASECHK.TRANS64 P0, [R2+URZ+0x70], R3 ;  /* 0x00007003020085a7 */ /* 0x000ea400080010ff */
[----:B--2---:R-:W-:Y:S05]  /*6270*/  @!P0 BRA `(.L_x_32) ;  /* 0xfffffffc00f08947 */ /* 0x004fea000383ffff */
[----:B------:R-:W-:Y:S05]  /*6280*/  BRA `(.L_x_99) ;  /* 0xffffffb800887947 */ /* 0x000fea000383ffff */
.L_x_36:
[----:B----4-:R-:W-:-:S07]  /*6290*/  MOV R0, UR5 ;  /* 0x0000000500007c02 */ /* 0x010fce0008000f00 */
.L_x_100:
[----:B-1----:R1:W2:Y:S02]  /*62a0*/  SYNCS.PHASECHK.TRANS64.TRYWAIT P0, [R0+URZ], R3 ;  /* 0x00000003000075a7 */ /* 0x0022a400080011ff */
[----:B--2---:R-:W-:Y:S05]  /*62b0*/  @!P0 NANOSLEEP.SYNCS 0x989680 ;  /* 0x009896800000895d */ /* 0x004fea0003900000 */
[----:B------:R-:W2:Y:S02]  /*62c0*/  @!P0 SYNCS.PHASECHK.TRANS64 P0, [R0+URZ], R3 ;  /* 0x00000003000085a7 */ /* 0x000ea400080010ff */
[----:B--2---:R-:W-:Y:S05]  /*62d0*/  @!P0 BRA `(.L_x_100) ;  /* 0xfffffffc00f08947 */ /* 0x004fea000383ffff */
[----:B------:R-:W-:Y:S05]  /*62e0*/  BRA `(.L_x_101) ;  /* 0xffffffbc00f87947 */ /* 0x000fea000383ffff */
.L_x_37:
[----:B----4-:R-:W-:-:S07]  /*62f0*/  MOV R0, UR5 ;  /* 0x0000000500007c02 */ /* 0x010fce0008000f00 */
.L_x_102:
[----:B-1----:R1:W2:Y:S02]  /*6300*/  SYNCS.PHASECHK.TRANS64.TRYWAIT P0, [R0+URZ], R3 ;  /* 0x00000003000075a7 */ /* 0x0022a400080011ff */
[----:B--2---:R-:W-:Y:S05]  /*6310*/  @!P0 NANOSLEEP.SYNCS 0x989680 ;  /* 0x009896800000895d */ /* 0x004fea0003900000 */
[----:B------:R-:W2:Y:S02]  /*6320*/  @!P0 SYNCS.PHASECHK.TRANS64 P0, [R0+URZ], R3 ;  /* 0x00000003000085a7 */ /* 0x000ea400080010ff */
[----:B--2---:R-:W-:Y:S05]  /*6330*/  @!P0 BRA `(.L_x_102) ;  /* 0xfffffffc00f08947 */ /* 0x004fea000383ffff */
[----:B------:R-:W-:Y:S05]  /*6340*/  BRA `(.L_x_103) ;  /* 0xffffffc000047947 */ /* 0x000fea000383ffff */
.L_x_38:
[----:B----4-:R-:W-:-:S07]  /*6350*/  MOV R0, UR5 ;  /* 0x0000000500007c02 */ /* 0x010fce0008000f00 */
.L_x_104:
[----:B-1----:R1:W2:Y:S02]  /*6360*/  SYNCS.PHASECHK.TRANS64.TRYWAIT P0, [R0+URZ], R3 ;  /* 0x00000003000075a7 */ /* 0x0022a400080011ff */
[----:B--2---:R-:W-:Y:S05]  /*6370*/  @!P0 NANOSLEEP.SYNCS 0x989680 ;  /* 0x009896800000895d */ /* 0x004fea0003900000 */
[----:B------:R-:W2:Y:S02]  /*6380*/  @!P0 SYNCS.PHASECHK.TRANS64 P0, [R0+URZ], R3 ;  /* 0x00000003000085a7 */ /* 0x000ea400080010ff */
[----:B--2---:R-:W-:Y:S05]  /*6390*/  @!P0 BRA `(.L_x_104) ;  /* 0xfffffffc00f08947 */ /* 0x004fea000383ffff */
[----:B------:R-:W-:Y:S05]  /*63a0*/  BRA `(.L_x_105) ;  /* 0xffffffc000107947 */ /* 0x000fea000383ffff */
.L_x_39:
[----:B----4-:R-:W-:-:S07]  /*63b0*/  MOV R0, UR5 ;  /* 0x0000000500007c02 */ /* 0x010fce0008000f00 */
.L_x_106:
[----:B-1----:R1:W2:Y:S02]  /*63c0*/  SYNCS.PHASECHK.TRANS64.TRYWAIT P0, [R0+URZ], R3 ;  /* 0x00000003000075a7 */ /* 0x0022a400080011ff */
[----:B--2---:R-:W-:Y:S05]  /*63d0*/  @!P0 NANOSLEEP.SYNCS 0x989680 ;  /* 0x009896800000895d */ /* 0x004fea0003900000 */
[----:B------:R-:W2:Y:S02]  /*63e0*/  @!P0 SYNCS.PHASECHK.TRANS64 P0, [R0+URZ], R3 ;  /* 0x00000003000085a7 */ /* 0x000ea400080010ff */
[----:B--2---:R-:W-:Y:S05]  /*63f0*/  @!P0 BRA `(.L_x_106) ;  /* 0xfffffffc00f08947 */ /* 0x004fea000383ffff */
[----:B------:R-:W-:Y:S05]  /*6400*/  BRA `(.L_x_107) ;  /* 0xffffffc0001c7947 */ /* 0x000fea000383ffff */
.L_x_42:
[----:B-1----:R1:W2:Y:S02]  /*6410*/  SYNCS.PHASECHK.TRANS64.TRYWAIT P0, [R0+URZ+0xd0], R5 ;  /* 0x0000d005000075a7 */ /* 0x0022a400080011ff */
[----:B--2---:R-:W-:Y:S05]  /*6420*/  @!P0 NANOSLEEP.SYNCS 0x989680 ;  /* 0x009896800000895d */ /* 0x004fea0003900000 */
[----:B------:R-:W2:Y:S02]  /*6430*/  @!P0 SYNCS.PHASECHK.TRANS64 P0, [R0+URZ+0xd0], R5 ;  /* 0x0000d005000085a7 */ /* 0x000ea400080010ff */
[----:B--2---:R-:W-:Y:S05]  /*6440*/  @!P0 BRA `(.L_x_42) ;  /* 0xfffffffc00f08947 */ /* 0x004fea000383ffff */
[----:B------:R-:W-:Y:S05]  /*6450*/  BRA `(.L_x_108) ;  /* 0xffffffc000787947 */ /* 0x000fea000383ffff */
.L_x_43:
[----:B------:R-:W-:-:S07]  /*6460*/  MOV R0, UR5 ;  /* 0x0000000500007c02 */ /* 0x000fce0008000f00 */
.L_x_109:
[----:B-1----:R1:W2:Y:S02]  /*6470*/  SYNCS.PHASECHK.TRANS64.TRYWAIT P0, [R0+URZ+0x80], R5 ;  /* 0x00008005000075a7 */ /* 0x0022a400080011ff */
[----:B--2---:R-:W-:Y:S05]  /*6480*/  @!P0 NANOSLEEP.SYNCS 0x989680 ;  /* 0x009896800000895d */ /* 0x004fea0003900000 */
[----:B------:R-:W2:Y:S02]  /*6490*/  @!P0 SYNCS.PHASECHK.TRANS64 P0, [R0+URZ+0x80], R5 ;  /* 0x00008005000085a7 */ /* 0x000ea400080010ff */
[----:B--2---:R-:W-:Y:S05]  /*64a0*/  @!P0 BRA `(.L_x_109) ;  /* 0xfffffffc00f08947 */ /* 0x004fea000383ffff */
[----:B------:R-:W-:Y:S05]  /*64b0*/  BRA `(.L_x_110) ;  /* 0xffffffc000887947 */ /* 0x000fea000383ffff */
.L_x_44:
[----:B-1----:R1:W2:Y:S02]  /*64c0*/  SYNCS.PHASECHK.TRANS64.TRYWAIT P1, [R0+URZ+0x70], R5 ;  /* 0x00007005000075a7 */ /* 0x0022a400080211ff */
[----:B--2---:R-:W-:Y:S05]  /*64d0*/  @!P1 NANOSLEEP.SYNCS 0x989680 ;  /* 0x009896800000995d */ /* 0x004fea0003900000 */
[----:B------:R-:W2:Y:S02]  /*64e0*/  @!P1 SYNCS.PHASECHK.TRANS64 P1, [R0+URZ+0x70], R5 ;  /* 0x00007005000095a7 */ /* 0x000ea400080210ff */
[----:B--2---:R-:W-:Y:S05]  /*64f0*/  @!P1 BRA `(.L_x_44) ;  /* 0xfffffffc00f09947 */ /* 0x004fea000383ffff */
[----:B------:R-:W-:Y:S05]  /*6500*/  BRA `(.L_x_111) ;  /* 0xffffffc000b87947 */ /* 0x000fea000383ffff */
.L_x_47:
[----:B------:R-:W-:-:S07]  /*6510*/  MOV R0, UR5 ;  /* 0x0000000500007c02 */ /* 0x000fce0008000f00 */
.L_x_112:
[----:B-1----:R1:W2:Y:S02]  /*6520*/  SYNCS.PHASECHK.TRANS64.TRYWAIT P0, [R0+URZ+0x80], R3 ;  /* 0x00008003000075a7 */ /* 0x0022a400080011ff */
[----:B--2---:R-:W-:Y:S05]  /*6530*/  @!P0 NANOSLEEP.SYNCS 0x989680 ;  /* 0x009896800000895d */ /* 0x004fea0003900000 */
[----:B------:R-:W2:Y:S02]  /*6540*/  @!P0 SYNCS.PHASECHK.TRANS64 P0, [R0+URZ+0x80], R3 ;  /* 0x00008003000085a7 */ /* 0x000ea400080010ff */
[----:B--2---:R-:W-:Y:S05]  /*6550*/  @!P0 BRA `(.L_x_112) ;  /* 0xfffffffc00f08947 */ /* 0x004fea000383ffff */
[----:B------:R-:W-:Y:S05]  /*6560*/  BRA `(.L_x_46) ;  /* 0xffffffc4000c7947 */ /* 0x000fea000383ffff */
.L_x_54:
[----:B-1----:R1:W2:Y:S02]  /*6570*/  SYNCS.PHASECHK.TRANS64.TRYWAIT P1, [R0+URZ+0x70], R5 ;  /* 0x00007005000075a7 */ /* 0x0022a400080211ff */
[----:B--2---:R-:W-:Y:S05]  /*6580*/  @!P1 NANOSLEEP.SYNCS 0x989680 ;  /* 0x009896800000995d */ /* 0x004fea0003900000 */
[----:B------:R-:W2:Y:S02]  /*6590*/  @!P1 SYNCS.PHASECHK.TRANS64 P1, [R0+URZ+0x70], R5 ;  /* 0x00007005000095a7 */ /* 0x000ea400080210ff */
[----:B--2---:R-:W-:Y:S05]  /*65a0*/  @!P1 BRA `(.L_x_54) ;  /* 0xfffffffc00f09947 */ /* 0x004fea000383ffff */
[----:B------:R-:W-:Y:S05]  /*65b0*/  BRA `(.L_x_113) ;  /* 0xffffffc800647947 */ /* 0x000fea000383ffff */
.L_x_55:
[----:B------:R-:W-:-:S07]  /*65c0*/  MOV R3, UR9 ;  /* 0x0000000900037c02 */ /* 0x000fce0008000f00 */
.L_x_114:
[----:B-1----:R1:W2:Y:S02]  /*65d0*/  SYNCS.PHASECHK.TRANS64.TRYWAIT P0, [R3+URZ+0xb0], R0 ;  /* 0x0000b000030075a7 */ /* 0x0022a400080011ff */
[----:B--2---:R-:W-:Y:S05]  /*65e0*/  @!P0 NANOSLEEP.SYNCS 0x989680 ;  /* 0x009896800000895d */ /* 0x004fea0003900000 */
[----:B------:R-:W2:Y:S02]  /*65f0*/  @!P0 SYNCS.PHASECHK.TRANS64 P0, [R3+URZ+0xb0], R0 ;  /* 0x0000b000030085a7 */ /* 0x000ea400080010ff */
[----:B--2---:R-:W-:Y:S05]  /*6600*/  @!P0 BRA `(.L_x_114) ;  /* 0xfffffffc00f08947 */ /* 0x004fea000383ffff */
[----:B------:R-:W-:Y:S05]  /*6610*/  BRA `(.L_x_115) ;  /* 0xffffffc800987947 */ /* 0x000fea000383ffff */
.L_x_58:
[----:B------:R-:W-:Y:S07]  /*6620*/  MOV R0, UR7 ;  /* 0x0000000700007c02 */ /* 0x000fee0008000f00 */
.L_x_116:
[----:B-1----:R1:W2:Y:S02]  /*6630*/  SYNCS.PHASECHK.TRANS64.TRYWAIT P0, [R0+URZ], R3 ;  /* 0x00000003000075a7 */ /* 0x0022a400080011ff */
[----:B--2---:R-:W-:Y:S05]  /*6640*/  @!P0 NANOSLEEP.SYNCS 0x989680 ;  /* 0x009896800000895d */ /* 0x004fea0003900000 */
[----:B------:R-:W2:Y:S02]  /*6650*/  @!P0 SYNCS.PHASECHK.TRANS64 P0, [R0+URZ], R3 ;  /* 0x00000003000085a7 */ /* 0x000ea400080010ff */
[----:B--2---:R-:W-:Y:S05]  /*6660*/  @!P0 BRA `(.L_x_116) ;  /* 0xfffffffc00f08947 */ /* 0x004fea000383ffff */
[----:B------:R-:W-:Y:S05]  /*6670*/  BRA `(.L_x_57) ;  /* 0xffffffc800d07947 */ /* 0x000fea000383ffff */
.L_x_61:
[----:B------:R-:W-:-:S07]  /*6680*/  MOV R0, UR5 ;  /* 0x0000000500007c02 */ /* 0x000fce0008000f00 */
.L_x_117:
[----:B--2---:R2:W3:Y:S02]  /*6690*/  SYNCS.PHASECHK.TRANS64.TRYWAIT P0, [R0+URZ], R3 ;  /* 0x00000003000075a7 */ /* 0x0044e400080011ff */
[----:B---3--:R-:W-:Y:S05]  /*66a0*/  @!P0 NANOSLEEP.SYNCS 0x989680 ;  /* 0x009896800000895d */ /* 0x008fea0003900000 */
[----:B------:R-:W3:Y:S02]  /*66b0*/  @!P0 SYNCS.PHASECHK.TRANS64 P0, [R0+URZ], R3 ;  /* 0x00000003000085a7 */ /* 0x000ee400080010ff */
[----:B---3--:R-:W-:Y:S05]  /*66c0*/  @!P0 BRA `(.L_x_117) ;  /* 0xfffffffc00f08947 */ /* 0x008fea000383ffff */
[----:B------:R-:W-:Y:S05]  /*66d0*/  BRA `(.L_x_118) ;  /* 0xffffffcc00707947 */ /* 0x000fea000383ffff */
.L_x_62:
[----:B------:R-:W-:-:S07]  /*66e0*/  MOV R0, UR5 ;  /* 0x0000000500007c02 */ /* 0x000fce0008000f00 */
.L_x_119:
[----:B--2---:R2:W3:Y:S02]  /*66f0*/  SYNCS.PHASECHK.TRANS64.TRYWAIT P0, [R0+URZ], R3 ;  /* 0x00000003000075a7 */ /* 0x0044e400080011ff */
[----:B---3--:R-:W-:Y:S05]  /*6700*/  @!P0 NANOSLEEP.SYNCS 0x989680 ;  /* 0x009896800000895d */ /* 0x008fea0003900000 */
[----:B------:R-:W3:Y:S02]  /*6710*/  @!P0 SYNCS.PHASECHK.TRANS64 P0, [R0+URZ], R3 ;  /* 0x00000003000085a7 */ /* 0x000ee400080010ff */
[----:B---3--:R-:W-:Y:S05]  /*6720*/  @!P0 BRA `(.L_x_119) ;  /* 0xfffffffc00f08947 */ /* 0x008fea000383ffff */
[----:B------:R-:W-:Y:S05]  /*6730*/  BRA `(.L_x_120) ;  /* 0xffffffcc007c7947 */ /* 0x000fea000383ffff */
.L_x_63:
[----:B------:R-:W-:-:S07]  /*6740*/  MOV R0, UR5 ;  /* 0x0000000500007c02 */ /* 0x000fce0008000f00 */
.L_x_121:
[----:B--2---:R2:W3:Y:S02]  /*6750*/  SYNCS.PHASECHK.TRANS64.TRYWAIT P0, [R0+URZ], R3 ;  /* 0x00000003000075a7 */ /* 0x0044e400080011ff */
[----:B---3--:R-:W-:Y:S05]  /*6760*/  @!P0 NANOSLEEP.SYNCS 0x989680 ;  /* 0x009896800000895d */ /* 0x008fea0003900000 */
[----:B------:R-:W3:Y:S02]  /*6770*/  @!P0 SYNCS.PHASECHK.TRANS64 P0, [R0+URZ], R3 ;  /* 0x00000003000085a7 */ /* 0x000ee400080010ff */
[----:B---3--:R-:W-:Y:S05]  /*6780*/  @!P0 BRA `(.L_x_121) ;  /* 0xfffffffc00f08947 */ /* 0x008fea000383ffff */
[----:B------:R-:W-:Y:S05]  /*6790*/  BRA `(.L_x_122) ;  /* 0xffffffcc00887947 */ /* 0x000fea000383ffff */
.L_x_64:
[----:B------:R-:W-:-:S07]  /*67a0*/  MOV R0, UR7 ;  /* 0x0000000700007c02 */ /* 0x000fce0008000f00 */
.L_x_123:
[----:B--2---:R2:W3:Y:S02]  /*67b0*/  SYNCS.PHASECHK.TRANS64.TRYWAIT P0, [R0+URZ], R3 ;  /* 0x00000003000075a7 */ /* 0x0044e400080011ff */
[----:B---3--:R-:W-:Y:S05]  /*67c0*/  @!P0 NANOSLEEP.SYNCS 0x989680 ;  /* 0x009896800000895d */ /* 0x008fea0003900000 */
[----:B------:R-:W3:Y:S02]  /*67d0*/  @!P0 SYNCS.PHASECHK.TRANS64 P0, [R0+URZ], R3 ;  /* 0x00000003000085a7 */ /* 0x000ee400080010ff */
[----:B---3--:R-:W-:Y:S05]  /*67e0*/  @!P0 BRA `(.L_x_123) ;  /* 0xfffffffc00f08947 */ /* 0x008fea000383ffff */
[----:B------:R-:W-:Y:S05]  /*67f0*/  BRA `(.L_x_124) ;  /* 0xffffffcc00947947 */ /* 0x000fea000383ffff */
.L_x_69:
[----:B---3--:R3:W1:Y:S02]  /*6800*/  SYNCS.PHASECHK.TRANS64.TRYWAIT P0, [R0+URZ+0x70], R3 ;  /* 0x00007003000075a7 */ /* 0x00866400080011ff */
[----:B-1----:R-:W-:Y:S05]  /*6810*/  @!P0 NANOSLEEP.SYNCS 0x989680 ;  /* 0x009896800000895d */ /* 0x002fea0003900000 */
[----:B------:R-:W1:Y:S02]  /*6820*/  @!P0 SYNCS.PHASECHK.TRANS64 P0, [R0+URZ+0x70], R3 ;  /* 0x00007003000085a7 */ /* 0x000e6400080010ff */
[----:B-1----:R-:W-:Y:S05]  /*6830*/  @!P0 BRA `(.L_x_69) ;  /* 0xfffffffc00f08947 */ /* 0x002fea000383ffff */
[----:B------:R-:W-:Y:S05]  /*6840*/  BRA `(.L_x_125) ;  /* 0xffffffd000907947 */ /* 0x000fea000383ffff */
.L_x_72:
[----:B------:R-:W-:Y:S07]  /*6850*/  MOV R0, UR6 ;  /* 0x0000000600007c02 */ /* 0x000fee0008000f00 */
.L_x_126:
[----:B-1----:R1:W3:Y:S02]  /*6860*/  SYNCS.PHASECHK.TRANS64.TRYWAIT P0, [R0+URZ+0x68], R3 ;  /* 0x00006803000075a7 */ /* 0x0022e400080011ff */
[----:B---3--:R-:W-:Y:S05]  /*6870*/  @!P0 NANOSLEEP.SYNCS 0x989680 ;  /* 0x009896800000895d */ /* 0x008fea0003900000 */
[----:B------:R-:W3:Y:S02]  /*6880*/  @!P0 SYNCS.PHASECHK.TRANS64 P0, [R0+URZ+0x68], R3 ;  /* 0x00006803000085a7 */ /* 0x000ee400080010ff */
[----:B---3--:R-:W-:Y:S05]  /*6890*/  @!P0 BRA `(.L_x_126) ;  /* 0xfffffffc00f08947 */ /* 0x008fea000383ffff */
[----:B------:R-:W-:Y:S05]  /*68a0*/  BRA `(.L_x_71) ;  /* 0xffffffd4007c7947 */ /* 0x000fea000383ffff */
.L_x_75:
[----:B------:R-:W-:Y:S07]  /*68b0*/  MOV R3, UR6 ;  /* 0x0000000600037c02 */ /* 0x000fee0008000f00 */
.L_x_127:
[----:B-1----:R1:W2:Y:S02]  /*68c0*/  SYNCS.PHASECHK.TRANS64.TRYWAIT P2, [R3+URZ+0x58], R26 ;  /* 0x0000581a030075a7 */ /* 0x0022a400080411ff */
[----:B--2---:R-:W-:Y:S05]  /*68d0*/  @!P2 NANOSLEEP.SYNCS 0x989680 ;  /* 0x009896800000a95d */ /* 0x004fea0003900000 */
[----:B------:R-:W2:Y:S02]  /*68e0*/  @!P2 SYNCS.PHASECHK.TRANS64 P2, [R3+URZ+0x58], R26 ;  /* 0x0000581a0300a5a7 */ /* 0x000ea400080410ff */
[----:B--2---:R-:W-:Y:S05]  /*68f0*/  @!P2 BRA `(.L_x_127) ;  /* 0xfffffffc00f0a947 */ /* 0x004fea000383ffff */
[----:B------:R-:W-:Y:S05]  /*6900*/  BRA `(.L_x_128) ;  /* 0xffffffd800107947 */ /* 0x000fea000383ffff */
.L_x_78:
[----:B--2---:R2:W1:Y:S02]  /*6910*/  SYNCS.PHASECHK.TRANS64.TRYWAIT P0, [R0+URZ+0x70], R3 ;  /* 0x00007003000075a7 */ /* 0x00446400080011ff */
[----:B-1----:R-:W-:Y:S05]  /*6920*/  @!P0 NANOSLEEP.SYNCS 0x989680 ;  /* 0x009896800000895d */ /* 0x002fea0003900000 */
[----:B------:R-:W1:Y:S02]  /*6930*/  @!P0 SYNCS.PHASECHK.TRANS64 P0, [R0+URZ+0x70], R3 ;  /* 0x00007003000085a7 */ /* 0x000e6400080010ff */
[----:B-1----:R-:W-:Y:S05]  /*6940*/  @!P0 BRA `(.L_x_78) ;  /* 0xfffffffc00f08947 */ /* 0x002fea000383ffff */
[----:B------:R-:W-:Y:S05]  /*6950*/  BRA `(.L_x_129) ;  /* 0xffffffdc006c7947 */ /* 0x000fea000383ffff */
.L_x_89:
[----:B-1----:R-:W-:Y:S04]  /*6960*/  MOV R0, UR43 ;  /* 0x0000002b00007c02 */ /* 0x002fe80008000f00 */
[----:B------:R1:W2:Y:S03]  /*6970*/  SYNCS.PHASECHK.TRANS64.TRYWAIT P1, [R0+URZ+0x50], R3 ;  /* 0x00005003000075a7 */ /* 0x0002a600080211ff */
[----:B--2---:R-:W-:Y:S05]  /*6980*/  @!P1 NANOSLEEP.SYNCS 0x989680 ;  /* 0x009896800000995d */ /* 0x004fea0003900000 */
[----:B------:R-:W2:Y:S02]  /*6990*/  @!P1 SYNCS.PHASECHK.TRANS64 P1, [R0+URZ+0x50], R3 ;  /* 0x00005003000095a7 */ /* 0x000ea400080210ff */
[----:B--2---:R-:W-:Y:S05]  /*69a0*/  @!P1 BRA `(.L_x_89) ;  /* 0xfffffffc00ec9947 */ /* 0x004fea000383ffff */
[----:B------:R-:W-:Y:S05]  /*69b0*/  BRA `(.L_x_88) ;  /* 0xffffffe800607947 */ /* 0x000fea000383ffff */
.L_x_91:
[----:B-1----:R1:W4:Y:S02]  /*69c0*/  SYNCS.PHASECHK.TRANS64.TRYWAIT P1, [R92+URZ+0x90], R7 ;  /* 0x000090075c0075a7 */ /* 0x00232400080211ff */
[----:B----4-:R-:W-:Y:S05]  /*69d0*/  @!P1 NANOSLEEP.SYNCS 0x989680 ;  /* 0x009896800000995d */ /* 0x010fea0003900000 */
[----:B------:R-:W4:Y:S02]  /*69e0*/  @!P1 SYNCS.PHASECHK.TRANS64 P1, [R92+URZ+0x90], R7 ;  /* 0x000090075c0095a7 */ /* 0x000f2400080210ff */
[----:B----4-:R-:W-:Y:S05]  /*69f0*/  @!P1 BRA `(.L_x_91) ;  /* 0xfffffffc00f09947 */ /* 0x010fea000383ffff */
[----:B------:R-:W-:Y:S05]  /*6a00*/  BRA `(.L_x_90) ;  /* 0xffffffe8009c7947 */ /* 0x000fea000383ffff */
        .weak           $__internal_0_$__cuda_sm10x_tcgen05_guardrail_trap_col_being_dealloced_not_returned_by_alloc
        .type           $__internal_0_$__cuda_sm10x_tcgen05_guardrail_trap_col_being_dealloced_not_returned_by_alloc,@function
        .size           $__internal_0_$__cuda_sm10x_tcgen05_guardrail_trap_col_being_dealloced_not_returned_by_alloc,($__internal_1_$__cuda_sm10x_tcgen05_guardrail_trap_phase_invalid_during_alloc - $__internal_0_$__cuda_sm10x_tcgen05_guardrail_trap_col_being_dealloced_not_returned_by_alloc)
$__internal_0_$__cuda_sm10x_tcgen05_guardrail_trap_col_being_dealloced_not_returned_by_alloc:
[----:B------:R-:W-:Y:S05]  /*6a10*/  BPT.TRAP 0x1 ;  /* 0x000000040000795c */ /* 0x000fea0000300000 */
[----:B------:R-:W-:-:S04]  /*6a20*/  HFMA2 R3, -RZ, RZ, 0, 0 ;  /* 0x00000000ff037431 */ /* 0x000fc800000001ff */
[----:B------:R-:W-:Y:S05]  /*6a30*/  RET.REL.NODEC R2 `(_ZN7cutlass13device_kernelINS_4gemm6kernel13GemmUniversalIN4cute5tupleIJiiiiEEENS1_10collective13CollectiveMmaINS1_35MainloopSm100TmaUmmaWarpSpecializedILi5ELi2ELi4ENS5_IJNS4_1CILi1EEESB_SB_EEEEENS5_IJNSA_ILi64EEESE_NSA_ILi32EEEEEEaNS5_IJlSB_lEEEaSH_NS4_8TiledMMAINS4_8MMA_AtomIJNS4_15SM100_MMA_S8_SSIaaiLi64ELi64ELNS4_4UMMA5MajorE0ELSM_0ELNSL_8SaturateE0EEEEEENS4_6LayoutISC_NS5_IJNSA_ILi0EEESR_SR_EEEEENS5_IJNS4_10UnderscoreESU_SU_EEEEENS4_13SM90_TMA_LOADENS4_14ComposedLayoutINS4_7SwizzleILi1ELi4ELi3EEENS4_18smem_ptr_flag_bitsILi8EEENSQ_INS5_IJNSA_ILi8EEESF_EEENS5_IJSF_SB_EEEEEEEvNS4_8identityESX_S17_vS18_EENS_8epilogue10collective18CollectiveEpilogueINS1A_23Sm100TmaWarpSpecializedILi1ELi1ELi32ELb0ELb0EEEJSG_NS5_IJNSQ_ISE_SB_EES1F_EEEaSH_aSH_NS1A_6fusion15FusionCallbacksIS1E_NS1H_17LinearCombinationIaiaiLNS_15FloatRoundStyleE2EEESG_S1G_JEEENS4_5SM1004TMEM4LOAD26SM100_TMEM_LOAD_16dp32b32xESX_NSY_INSZ_ILi2ELi4ELi3EEES12_NSQ_INS5_IJS13_SE_EEENS5_IJSE_SB_EEEEEEENS4_39AutoVectorizingCopyWithAssumedAlignmentILi128EEENS4_14SM90_TMA_STOREES1V_S1X_S1X_EEEvvEEEEvNT_6ParamsE) ;  /* 0xffffff9402707950 */ /* 0x000fea0003c3ffff */
        .weak           $__internal_1_$__cuda_sm10x_tcgen05_guardrail_trap_phase_invalid_during_alloc
        .type           $__internal_1_$__cuda_sm10x_tcgen05_guardrail_trap_phase_invalid_during_alloc,@function
        .size           $__internal_1_$__cuda_sm10x_tcgen05_guardrail_trap_phase_invalid_during_alloc,($__internal_2_$__cuda_sm10x_tcgen05_guardrail_trap_unallocated_columns_being_dealloced - $__internal_1_$__cuda_sm10x_tcgen05_guardrail_trap_phase_invalid_during_alloc)
$__internal_1_$__cuda_sm10x_tcgen05_guardrail_trap_phase_invalid_during_alloc:
[----:B------:R-:W-:Y:S05]  /*6a40*/  BPT.TRAP 0x1 ;  /* 0x000000040000795c */ /* 0x000fea0000300000 */
[----:B------:R-:W-:-:S04]  /*6a50*/  MOV R3, 0x0 ;  /* 0x0000000000037802 */ /* 0x000fc80000000f00 */
[----:B------:R-:W-:Y:S05]  /*6a60*/  RET.REL.NODEC R2 `(_ZN7cutlass13device_kernelINS_4gemm6kernel13GemmUniversalIN4cute5tupleIJiiiiEEENS1_10collective13CollectiveMmaINS1_35MainloopSm100TmaUmmaWarpSpecializedILi5ELi2ELi4ENS5_IJNS4_1CILi1EEESB_SB_EEEEENS5_IJNSA_ILi64EEESE_NSA_ILi32EEEEEEaNS5_IJlSB_lEEEaSH_NS4_8TiledMMAINS4_8MMA_AtomIJNS4_15SM100_MMA_S8_SSIaaiLi64ELi64ELNS4_4UMMA5MajorE0ELSM_0ELNSL_8SaturateE0EEEEEENS4_6LayoutISC_NS5_IJNSA_ILi0EEESR_SR_EEEEENS5_IJNS4_10UnderscoreESU_SU_EEEEENS4_13SM90_TMA_LOADENS4_14ComposedLayoutINS4_7SwizzleILi1ELi4ELi3EEENS4_18smem_ptr_flag_bitsILi8EEENSQ_INS5_IJNSA_ILi8EEESF_EEENS5_IJSF_SB_EEEEEEEvNS4_8identityESX_S17_vS18_EENS_8epilogue10collective18CollectiveEpilogueINS1A_23Sm100TmaWarpSpecializedILi1ELi1ELi32ELb0ELb0EEEJSG_NS5_IJNSQ_ISE_SB_EES1F_EEEaSH_aSH_NS1A_6fusion15FusionCallbacksIS1E_NS1H_17LinearCombinationIaiaiLNS_15FloatRoundStyleE2EEESG_S1G_JEEENS4_5SM1004TMEM4LOAD26SM100_TMEM_LOAD_16dp32b32xESX_NSY_INSZ_ILi2ELi4ELi3EEES12_NSQ_INS5_IJS13_SE_EEENS5_IJSE_SB_EEEEEEENS4_39AutoVectorizingCopyWithAssumedAlignmentILi128EEENS4_14SM90_TMA_STOREES1V_S1X_S1X_EEEvvEEEEvNT_6ParamsE) ;  /* 0xffffff9402647950 */ /* 0x000fea0003c3ffff */
        .weak           $__internal_2_$__cuda_sm10x_tcgen05_guardrail_trap_unallocated_columns_being_dealloced
        .type           $__internal_2_$__cuda_sm10x_tcgen05_guardrail_trap_unallocated_columns_being_dealloced,@function
        .size           $__internal_2_$__cuda_sm10x_tcgen05_guardrail_trap_unallocated_columns_being_dealloced,(.L_x_131 - $__internal_2_$__cuda_sm10x_tcgen05_guardrail_trap_unallocated_columns_being_dealloced)
$__internal_2_$__cuda_sm10x_tcgen05_guardrail_trap_unallocated_columns_being_dealloced:
[----:B------:R-:W-:Y:S05]  /*6a70*/  BPT.TRAP 0x1 ;  /* 0x000000040000795c */ /* 0x000fea0000300000 */
[----:B------:R-:W-:-:S04]  /*6a80*/  HFMA2 R3, -RZ, RZ, 0, 0 ;  /* 0x00000000ff037431 */ /* 0x000fc800000001ff */
[----:B------:R-:W-:Y:S05]  /*6a90*/  RET.REL.NODEC R2 `(_ZN7cutlass13device_kernelINS_4gemm6kernel13GemmUniversalIN4cute5tupleIJiiiiEEENS1_10collective13CollectiveMmaINS1_35MainloopSm100TmaUmmaWarpSpecializedILi5ELi2ELi4ENS5_IJNS4_1CILi1EEESB_SB_EEEEENS5_IJNSA_ILi64EEESE_NSA_ILi32EEEEEEaNS5_IJlSB_lEEEaSH_NS4_8TiledMMAINS4_8MMA_AtomIJNS4_15SM100_MMA_S8_SSIaaiLi64ELi64ELNS4_4UMMA5MajorE0ELSM_0ELNSL_8SaturateE0EEEEEENS4_6LayoutISC_NS5_IJNSA_ILi0EEESR_SR_EEEEENS5_IJNS4_10UnderscoreESU_SU_EEEEENS4_13SM90_TMA_LOADENS4_14ComposedLayoutINS4_7SwizzleILi1ELi4ELi3EEENS4_18smem_ptr_flag_bitsILi8EEENSQ_INS5_IJNSA_ILi8EEESF_EEENS5_IJSF_SB_EEEEEEEvNS4_8identityESX_S17_vS18_EENS_8epilogue10collective18CollectiveEpilogueINS1A_23Sm100TmaWarpSpecializedILi1ELi1ELi32ELb0ELb0EEEJSG_NS5_IJNSQ_ISE_SB_EES1F_EEEaSH_aSH_NS1A_6fusion15FusionCallbacksIS1E_NS1H_17LinearCombinationIaiaiLNS_15FloatRoundStyleE2EEESG_S1G_JEEENS4_5SM1004TMEM4LOAD26SM100_TMEM_LOAD_16dp32b32xESX_NSY_INSZ_ILi2ELi4ELi3EEES12_NSQ_INS5_IJS13_SE_EEENS5_IJSE_SB_EEEEEEENS4_39AutoVectorizingCopyWithAssumedAlignmentILi128EEENS4_14SM90_TMA_STOREES1V_S1X_S1X_EEEvvEEEEvNT_6ParamsE) ;  /* 0xffffff9402587950 */ /* 0x000fea0003c3ffff */
.L_x_130:
[----:B------:R-:W-:-:S00]  /*6aa0*/  BRA `(.L_x_130) ;  /* 0xfffffffc00fc7947 */ /* 0x000fc0000383ffff */
[----:B------:R-:W-:-:S00]  /*6ab0*/  NOP ;  /* 0x0000000000007918 */ /* 0x000fc00000000000 */
        /* <DEDUP_REMOVED lines=12> */
.L_x_131:


//--------------------- .nv.global.init           --------------------------
	.section	.nv.global.init,"aw",@progbits
.nv.global.init:
	.type		$str$27,@object
	.size		$str$27,($str$28 - $str$27)
$str$27:
        /*0000*/ 	.byte	0x28, 0x61, 0x64, 0x64, 0x72, 0x65, 0x73, 0x73, 0x20, 0x26, 0x20, 0x6d, 0x61, 0x73, 0x6b, 0x29
        /*0010*/ 	.byte	0x20, 0x3d, 0x3d, 0x20, 0x30, 0x00
	.type		$str$28,@object
	.size		$str$28,($str$26 - $str$28)
$str$28:
        /*0016*/ 	.byte	0x2f, 0x74, 0x6d, 0x70, 0x2f, 0x63, 0x75, 0x74, 0x6c, 0x61, 0x73, 0x73, 0x5f, 0x73, 0x77, 0x65
        /*0026*/ 	.byte	0x65, 0x70, 0x5f, 0x73, 0x72, 0x63, 0x2f, 0x69, 0x6e, 0x63, 0x6c, 0x75, 0x64, 0x65, 0x2f, 0x63
        /*0036*/ 	.byte	0x75, 0x74, 0x65, 0x2f, 0x70, 0x6f, 0x69, 0x6e, 0x74, 0x65, 0x72, 0x5f, 0x66, 0x6c, 0x61, 0x67
        /*0046*/ 	.byte	0x67, 0x65, 0x64, 0x2e, 0x68, 0x70, 0x70, 0x00
	.type		$str$26,@object
	.size		$str$26,($str$25 - $str$26)
$str$26:
        /*004e*/ 	.byte	0x2f, 0x74, 0x6d, 0x70, 0x2f, 0x63, 0x75, 0x74, 0x6c, 0x61, 0x73, 0x73, 0x5f, 0x73, 0x77, 0x65
        /*005e*/ 	.byte	0x65, 0x70, 0x5f, 0x73, 0x72, 0x63, 0x2f, 0x69, 0x6e, 0x63, 0x6c, 0x75, 0x64, 0x65, 0x2f, 0x63
        /*006e*/ 	.byte	0x75, 0x74, 0x65, 0x2f, 0x61, 0x74, 0x6f, 0x6d, 0x2f, 0x63, 0x6f, 0x70, 0x79, 0x5f, 0x74, 0x72
        /*007e*/ 	.byte	0x61, 0x69, 0x74, 0x73, 0x5f, 0x73, 0x6d, 0x31, 0x30, 0x30, 0x2e, 0x68, 0x70, 0x70, 0x00
	.type		$str$25,@object
	.size		$str$25,(__unnamed_1 - $str$25)
$str$25:
        /*008d*/ 	.byte	0x28, 0x28, 0x75, 0x69, 0x6e, 0x74, 0x33, 0x32, 0x5f, 0x74, 0x28, 0x74, 0x68, 0x72, 0x65, 0x61
        /*009d*/ 	.byte	0x64, 0x49, 0x64, 0x78, 0x2e, 0x78, 0x29, 0x20, 0x2f, 0x20, 0x33, 0x32, 0x29, 0x20, 0x25, 0x20
        /*00ad*/ 	.byte	0x34, 0x29, 0x20, 0x3d, 0x3d, 0x20, 0x28, 0x28, 0x28, 0x74, 0x6d, 0x65, 0x6d, 0x5f, 0x61, 0x64
        /*00bd*/ 	.byte	0x64, 0x72, 0x20, 0x3e, 0x3e, 0x20, 0x31, 0x36, 0x29, 0x20, 0x2f, 0x20, 0x33, 0x32, 0x29, 0x20
        /*00cd*/ 	.byte	0x25, 0x20, 0x34, 0x29, 0x00
	.type		__unnamed_1,@object
	.size		__unnamed_1,(__unnamed_2 - __unnamed_1)
__unnamed_1:
        /*00d2*/ 	.byte	0x61, 0x75, 0x74, 0x6f, 0x20, 0x63, 0x75, 0x74, 0x65, 0x3a, 0x3a, 0x61, 0x73, 0x5f, 0x70, 0x6f
        /* <DEDUP_REMOVED lines=24> */
        /*0262*/ 	.byte	0x00
	.type		__unnamed_2,@object
	.size		__unnamed_2,(.L_2 - __unnamed_2)
__unnamed_2:
        /* <DEDUP_REMOVED lines=41> */
.L_2:


//--------------------- .nv.shared._ZN7cutlass13device_kernelINS_4gemm6kernel13GemmUniversalIN4cute5tupleIJiiiiEEENS1_10collective13CollectiveMmaINS1_35MainloopSm100TmaUmmaWarpSpecializedILi5ELi2ELi4ENS5_IJNS4_1CILi1EEESB_SB_EEEEENS5_IJNSA_ILi64EEESE_NSA_ILi32EEEEEEaNS5_IJlSB_lEEEaSH_NS4_8TiledMMAINS4_8MMA_AtomIJNS4_15SM100_MMA_S8_SSIaaiLi64ELi64ELNS4_4UMMA5MajorE0ELSM_0ELNSL_8SaturateE0EEEEEENS4_6LayoutISC_NS5_IJNSA_ILi0EEESR_SR_EEEEENS5_IJNS4_10UnderscoreESU_SU_EEEEENS4_13SM90_TMA_LOADENS4_14ComposedLayoutINS4_7SwizzleILi1ELi4ELi3EEENS4_18smem_ptr_flag_bitsILi8EEENSQ_INS5_IJNSA_ILi8EEESF_EEENS5_IJSF_SB_EEEEEEEvNS4_8identityESX_S17_vS18_EENS_8epilogue10collective18CollectiveEpilogueINS1A_23Sm100TmaWarpSpecializedILi1ELi1ELi32ELb0ELb0EEEJSG_NS5_IJNSQ_ISE_SB_EES1F_EEEaSH_aSH_NS1A_6fusion15FusionCallbacksIS1E_NS1H_17LinearCombinationIaiaiLNS_15FloatRoundStyleE2EEESG_S1G_JEEENS4_5SM1004TMEM4LOAD26SM100_TMEM_LOAD_16dp32b32xESX_NSY_INSZ_ILi2ELi4ELi3EEES12_NSQ_INS5_IJS13_SE_EEENS5_IJSE_SB_EEEEEEENS4_39AutoVectorizingCopyWithAssumedAlignmentILi128EEENS4_14SM90_TMA_STOREES1V_S1X_S1X_EEEvvEEEEvNT_6ParamsE --------------------------
	.section	.nv.shared._ZN7cutlass13device_kernelINS_4gemm6kernel13GemmUniversalIN4cute5tupleIJiiiiEEENS1_10collective13CollectiveMmaINS1_35MainloopSm100TmaUmmaWarpSpecializedILi5ELi2ELi4ENS5_IJNS4_1CILi1EEESB_SB_EEEEENS5_IJNSA_ILi64EEESE_NSA_ILi32EEEEEEaNS5_IJlSB_lEEEaSH_NS4_8TiledMMAINS4_8MMA_AtomIJNS4_15SM100_MMA_S8_SSIaaiLi64ELi64ELNS4_4UMMA5MajorE0ELSM_0ELNSL_8SaturateE0EEEEEENS4_6LayoutISC_NS5_IJNSA_ILi0EEESR_SR_EEEEENS5_IJNS4_10UnderscoreESU_SU_EEEEENS4_13SM90_TMA_LOADENS4_14ComposedLayoutINS4_7SwizzleILi1ELi4ELi3EEENS4_18smem_ptr_flag_bitsILi8EEENSQ_INS5_IJNSA_ILi8EEESF_EEENS5_IJSF_SB_EEEEEEEvNS4_8identityESX_S17_vS18_EENS_8epilogue10collective18CollectiveEpilogueINS1A_23Sm100TmaWarpSpecializedILi1ELi1ELi32ELb0ELb0EEEJSG_NS5_IJNSQ_ISE_SB_EES1F_EEEaSH_aSH_NS1A_6fusion15FusionCallbacksIS1E_NS1H_17LinearCombinationIaiaiLNS_15FloatRoundStyleE2EEESG_S1G_JEEENS4_5SM1004TMEM4LOAD26SM100_TMEM_LOAD_16dp32b32xESX_NSY_INSZ_ILi2ELi4ELi3EEES12_NSQ_INS5_IJS13_SE_EEENS5_IJSE_SB_EEEEEEENS4_39AutoVectorizingCopyWithAssumedAlignmentILi128EEENS4_14SM90_TMA_STOREES1V_S1X_S1X_EEEvvEEEEvNT_6ParamsE,"aw",@nobits
	.sectionflags	@""
	.align	16
	.zero		1024


//--------------------- .nv.shared.reserved.0     --------------------------
	.section	.nv.shared.reserved.0,"aw",@nobits
	.weak		__nv_reservedSMEM_offset_0_alias
	.size		__nv_reservedSMEM_offset_0_alias, 0, 64
	.other		__nv_reservedSMEM_offset_0_alias,@"STO_CUDA_RESERVED_SHARED STV_DEFAULT"
__nv_reservedSMEM_offset_0_alias:
	.zero		0
.nv.shared.reserved.0:
	.zero		64
	.weak		__nv_reservedSMEM_tcgen05_partition
	.type		__nv_reservedSMEM_tcgen05_partition,@object
	.size		__nv_reservedSMEM_tcgen05_partition,(.L_0 - __nv_reservedSMEM_tcgen05_partition)
__nv_reservedSMEM_tcgen05_partition:
	.zero		32
.L_0:


//--------------------- .nv.global                --------------------------
	.section	.nv.global,"aw",@nobits
.nv.global:
	.type		_ZN39_INTERNAL_5c473a39_4_k_cu_bc3d7d3b_95994cute1_E,@object
	.size		_ZN39_INTERNAL_5c473a39_4_k_cu_bc3d7d3b_95994cute1_E,(_ZN39_INTERNAL_5c473a39_4_k_cu_bc3d7d3b_95994cuda3std3__45__cpo6cbeginE - _ZN39_INTERNAL_5c473a39_4_k_cu_bc3d7d3b_95994cute1_E)
_ZN39_INTERNAL_5c473a39_4_k_cu_bc3d7d3b_95994cute1_E:
	.zero		1
	.type		_ZN39_INTERNAL_5c473a39_4_k_cu_bc3d7d3b_95994cuda3std3__45__cpo6cbeginE,@object
	.size		_ZN39_INTERNAL_5c473a39_4_k_cu_bc3d7d3b_95994cuda3std3__45__cpo6cbeginE,(_ZN39_INTERNAL_5c473a39_4_k_cu_bc3d7d3b_95994cuda3std3__48in_placeE - _ZN39_INTERNAL_5c473a39_4_k_cu_bc3d7d3b_95994cuda3std3__45__cpo6cbeginE)
_ZN39_INTERNAL_5c473a39_4_k_cu_bc3d7d3b_95994cuda3std3__45__cpo6cbeginE:
	.zero		1
	.type		_ZN39_INTERNAL_5c473a39_4_k_cu_bc3d7d3b_95994cuda3std3__48in_placeE,@object
	.size		_ZN39_INTERNAL_5c473a39_4_k_cu_bc3d7d3b_95994cuda3std3__48in_placeE,(_ZN39_INTERNAL_5c473a39_4_k_cu_bc3d7d3b_95994cuda3std6ranges3__45__cpo9iter_moveE - _ZN39_INTERNAL_5c473a39_4_k_cu_bc3d7d3b_95994cuda3std3__48in_placeE)
_ZN39_INTERNAL_5c473a39_4_k_cu_bc3d7d3b_95994cuda3std3__48in_placeE:
	.zero		1
	.type		_ZN39_INTERNAL_5c473a39_4_k_cu_bc3d7d3b_95994cuda3std6ranges3__45__cpo9iter_moveE,@object
	.size		_ZN39_INTERNAL_5c473a39_4_k_cu_bc3d7d3b_95994cuda3std6ranges3__45__cpo9iter_moveE,(_ZN39_INTERNAL_5c473a39_4_k_cu_bc3d7d3b_95994cuda3std3__45__cpo5beginE - _ZN39_INTERNAL_5c473a39_4_k_cu_bc3d7d3b_95994cuda3std6ranges3__45__cpo9iter_moveE)
_ZN39_INTERNAL_5c473a39_4_k_cu_bc3d7d3b_95994cuda3std6ranges3__45__cpo9iter_moveE:
	.zero		1
	.type		_ZN39_INTERNAL_5c473a39_4_k_cu_bc3d7d3b_95994cuda3std3__45__cpo5beginE,@object
	.size		_ZN39_INTERNAL_5c473a39_4_k_cu_bc3d7d3b_95994cuda3std3__45__cpo5beginE,(_ZN39_INTERNAL_5c473a39_4_k_cu_bc3d7d3b_95994cuda3std3__441_GLOBAL__N__5c473a39_4_k_cu_bc3d7d3b_95996ignoreE - _ZN39_INTERNAL_5c473a39_4_k_cu_bc3d7d3b_95994cuda3std3__45__cpo5beginE)
_ZN39_INTERNAL_5c473a39_4_k_cu_bc3d7d3b_95994cuda3std3__45__cpo5beginE:
	.zero		1
	.type		_ZN39_INTERNAL_5c473a39_4_k_cu_bc3d7d3b_95994cuda3std3__441_GLOBAL__N__5c473a39_4_k_cu_bc3d7d3b_95996ignoreE,@object
	.size		_ZN39_INTERNAL_5c473a39_4_k_cu_bc3d7d3b_95994cuda3std3__441_GLOBAL__N__5c473a39_4_k_cu_bc3d7d3b_95996ignoreE,(_ZN39_INTERNAL_5c473a39_4_k_cu_bc3d7d3b_95994cute7productE - _ZN39_INTERNAL_5c473a39_4_k_cu_bc3d7d3b_95994cuda3std3__441_GLOBAL__N__5c473a39_4_k_cu_bc3d7d3b_95996ignoreE)
_ZN39_INTERNAL_5c473a39_4_k_cu_bc3d7d3b_95994cuda3std3__441_GLOBAL__N__5c473a39_4_k_cu_bc3d7d3b_95996ignoreE:
	.zero		1
	.type		_ZN39_INTERNAL_5c473a39_4_k_cu_bc3d7d3b_95994cute7productE,@object
	.size		_ZN39_INTERNAL_5c473a39_4_k_cu_bc3d7d3b_95994cute7productE,(_ZN39_INTERNAL_5c473a39_4_k_cu_bc3d7d3b_95994cuda3std3__45__cpo3endE - _ZN39_INTERNAL_5c473a39_4_k_cu_bc3d7d3b_95994cute7productE)
_ZN39_INTERNAL_5c473a39_4_k_cu_bc3d7d3b_95994cute7productE:
	.zero		1
	.type		_ZN39_INTERNAL_5c473a39_4_k_cu_bc3d7d3b_95994cuda3std3__45__cpo3endE,@object
	.size		_ZN39_INTERNAL_5c473a39_4_k_cu_bc3d7d3b_95994cuda3std3__45__cpo3endE,(_ZN39_INTERNAL_5c473a39_4_k_cu_bc3d7d3b_95994cuda3std3__419piecewise_constructE - _ZN39_INTERNAL_5c473a39_4_k_cu_bc3d7d3b_95994cuda3std3__45__cpo3endE)
_ZN39_INTERNAL_5c473a39_4_k_cu_bc3d7d3b_95994cuda3std3__45__cpo3endE:
	.zero		1
	.type		_ZN39_INTERNAL_5c473a39_4_k_cu_bc3d7d3b_95994cuda3std3__419piecewise_constructE,@object
	.size		_ZN39_INTERNAL_5c473a39_4_k_cu_bc3d7d3b_95994cuda3std3__419piecewise_constructE,(_ZN39_INTERNAL_5c473a39_4_k_cu_bc3d7d3b_95994cuda3std3__45__cpo4cendE - _ZN39_INTERNAL_5c473a39_4_k_cu_bc3d7d3b_95994cuda3std3__419piecewise_constructE)
_ZN39_INTERNAL_5c473a39_4_k_cu_bc3d7d3b_95994cuda3std3__419piecewise_constructE:
	.zero		1
	.type		_ZN39_INTERNAL_5c473a39_4_k_cu_bc3d7d3b_95994cuda3std3__45__cpo4cendE,@object
	.size		_ZN39_INTERNAL_5c473a39_4_k_cu_bc3d7d3b_95994cuda3std3__45__cpo4cendE,(_ZN39_INTERNAL_5c473a39_4_k_cu_bc3d7d3b_95994cuda3std6ranges3__45__cpo4swapE - _ZN39_INTERNAL_5c473a39_4_k_cu_bc3d7d3b_95994cuda3std3__45__cpo4cendE)
_ZN39_INTERNAL_5c473a39_4_k_cu_bc3d7d3b_95994cuda3std3__45__cpo4cendE:
	.zero		1
	.type		_ZN39_INTERNAL_5c473a39_4_k_cu_bc3d7d3b_95994cuda3std6ranges3__45__cpo4swapE,@object
	.size		_ZN39_INTERNAL_5c473a39_4_k_cu_bc3d7d3b_95994cuda3std6ranges3__45__cpo4swapE,(.L_10 - _ZN39_INTERNAL_5c473a39_4_k_cu_bc3d7d3b_95994cuda3std6ranges3__45__cpo4swapE)
_ZN39_INTERNAL_5c473a39_4_k_cu_bc3d7d3b_95994cuda3std6ranges3__45__cpo4swapE:
	.zero		1
.L_10:


//--------------------- .nv.constant0._ZN7cutlass13device_kernelINS_4gemm6kernel13GemmUniversalIN4cute5tupleIJiiiiEEENS1_10collective13CollectiveMmaINS1_35MainloopSm100TmaUmmaWarpSpecializedILi5ELi2ELi4ENS5_IJNS4_1CILi1EEESB_SB_EEEEENS5_IJNSA_ILi64EEESE_NSA_ILi32EEEEEEaNS5_IJlSB_lEEEaSH_NS4_8TiledMMAINS4_8MMA_AtomIJNS4_15SM100_MMA_S8_SSIaaiLi64ELi64ELNS4_4UMMA5MajorE0ELSM_0ELNSL_8SaturateE0EEEEEENS4_6LayoutISC_NS5_IJNSA_ILi0EEESR_SR_EEEEENS5_IJNS4_10UnderscoreESU_SU_EEEEENS4_13SM90_TMA_LOADENS4_14ComposedLayoutINS4_7SwizzleILi1ELi4ELi3EEENS4_18smem_ptr_flag_bitsILi8EEENSQ_INS5_IJNSA_ILi8EEESF_EEENS5_IJSF_SB_EEEEEEEvNS4_8identityESX_S17_vS18_EENS_8epilogue10collective18CollectiveEpilogueINS1A_23Sm100TmaWarpSpecializedILi1ELi1ELi32ELb0ELb0EEEJSG_NS5_IJNSQ_ISE_SB_EES1F_EEEaSH_aSH_NS1A_6fusion15FusionCallbacksIS1E_NS1H_17LinearCombinationIaiaiLNS_15FloatRoundStyleE2EEESG_S1G_JEEENS4_5SM1004TMEM4LOAD26SM100_TMEM_LOAD_16dp32b32xESX_NSY_INSZ_ILi2ELi4ELi3EEES12_NSQ_INS5_IJS13_SE_EEENS5_IJSE_SB_EEEEEEENS4_39AutoVectorizingCopyWithAssumedAlignmentILi128EEENS4_14SM90_TMA_STOREES1V_S1X_S1X_EEEvvEEEEvNT_6ParamsE --------------------------
	.section	.nv.constant0._ZN7cutlass13device_kernelINS_4gemm6kernel13GemmUniversalIN4cute5tupleIJiiiiEEENS1_10collective13CollectiveMmaINS1_35MainloopSm100TmaUmmaWarpSpecializedILi5ELi2ELi4ENS5_IJNS4_1CILi1EEESB_SB_EEEEENS5_IJNSA_ILi64EEESE_NSA_ILi32EEEEEEaNS5_IJlSB_lEEEaSH_NS4_8TiledMMAINS4_8MMA_AtomIJNS4_15SM100_MMA_S8_SSIaaiLi64ELi64ELNS4_4UMMA5MajorE0ELSM_0ELNSL_8SaturateE0EEEEEENS4_6LayoutISC_NS5_IJNSA_ILi0EEESR_SR_EEEEENS5_IJNS4_10UnderscoreESU_SU_EEEEENS4_13SM90_TMA_LOADENS4_14ComposedLayoutINS4_7SwizzleILi1ELi4ELi3EEENS4_18smem_ptr_flag_bitsILi8EEENSQ_INS5_IJNSA_ILi8EEESF_EEENS5_IJSF_SB_EEEEEEEvNS4_8identityESX_S17_vS18_EENS_8epilogue10collective18CollectiveEpilogueINS1A_23Sm100TmaWarpSpecializedILi1ELi1ELi32ELb0ELb0EEEJSG_NS5_IJNSQ_ISE_SB_EES1F_EEEaSH_aSH_NS1A_6fusion15FusionCallbacksIS1E_NS1H_17LinearCombinationIaiaiLNS_15FloatRoundStyleE2EEESG_S1G_JEEENS4_5SM1004TMEM4LOAD26SM100_TMEM_LOAD_16dp32b32xESX_NSY_INSZ_ILi2ELi4ELi3EEES12_NSQ_INS5_IJS13_SE_EEENS5_IJSE_SB_EEEEEEENS4_39AutoVectorizingCopyWithAssumedAlignmentILi128EEENS4_14SM90_TMA_STOREES1V_S1X_S1X_EEEvvEEEEvNT_6ParamsE,"a",@progbits
	.sectionflags	@""
	.align	4
.nv.constant0._ZN7cutlass13device_kernelINS_4gemm6kernel13GemmUniversalIN4cute5tupleIJiiiiEEENS1_10collective13CollectiveMmaINS1_35MainloopSm100TmaUmmaWarpSpecializedILi5ELi2ELi4ENS5_IJNS4_1CILi1EEESB_SB_EEEEENS5_IJNSA_ILi64EEESE_NSA_ILi32EEEEEEaNS5_IJlSB_lEEEaSH_NS4_8TiledMMAINS4_8MMA_AtomIJNS4_15SM100_MMA_S8_SSIaaiLi64ELi64ELNS4_4UMMA5MajorE0ELSM_0ELNSL_8SaturateE0EEEEEENS4_6LayoutISC_NS5_IJNSA_ILi0EEESR_SR_EEEEENS5_IJNS4_10UnderscoreESU_SU_EEEEENS4_13SM90_TMA_LOADENS4_14ComposedLayoutINS4_7SwizzleILi1ELi4ELi3EEENS4_18smem_ptr_flag_bitsILi8EEENSQ_INS5_IJNSA_ILi8EEESF_EEENS5_IJSF_SB_EEEEEEEvNS4_8identityESX_S17_vS18_EENS_8epilogue10collective18CollectiveEpilogueINS1A_23Sm100TmaWarpSpecializedILi1ELi1ELi32ELb0ELb0EEEJSG_NS5_IJNSQ_ISE_SB_EES1F_EEEaSH_aSH_NS1A_6fusion15FusionCallbacksIS1E_NS1H_17LinearCombinationIaiaiLNS_15FloatRoundStyleE2EEESG_S1G_JEEENS4_5SM1004TMEM4LOAD26SM100_TMEM_LOAD_16dp32b32xESX_NSY_INSZ_ILi2ELi4ELi3EEES12_NSQ_INS5_IJS13_SE_EEENS5_IJSE_SB_EEEEEEENS4_39AutoVectorizingCopyWithAssumedAlignmentILi128EEENS4_14SM90_TMA_STOREES1V_S1X_S1X_EEEvvEEEEvNT_6ParamsE:
	.zero		2944


//--------------------- SYMBOLS --------------------------

	.type		.nv.reservedSmem.offset0,@object
	.size		.nv.reservedSmem.offset0,0x4
	.type		.nv.reservedSmem.cap,@object
	.size		.nv.reservedSmem.cap,0x4
	.type		__assertfail,@function
